	.target	sm_90a

	.elftype	@"ET_EXEC"


//--------------------- .note.nv.tkinfo           --------------------------
	.section	.note.nv.tkinfo,"",@"SHT_NOTE"
	.sectionflags	@"SHF_NOTE_NV_TKINFO"
	.tkinfo
        /*0018*/ 	.word	0x00000002
        /*0030*/ 	.string	""
        /*0030*/ 	.string	"ptxas"
        /*0030*/ 	.string	"Cuda compilation tools, release 13.0, V13.0.88"
        /*0030*/ 	.string	"Build cuda_13.0.r13.0/compiler.36424714_0"
        /*0030*/ 	.string	"-arch sm_90a -m 64 "



//--------------------- .note.nv.cuinfo           --------------------------
	.section	.note.nv.cuinfo,"",@"SHT_NOTE"
	.sectionflags	@"SHF_NOTE_NV_CUINFO"
        /*0018*/ 	.short	0x0002
        /*001a*/ 	.short	0x005a
        /*001c*/ 	.short	0x0082
	.zero		2


//--------------------- .nv.info                  --------------------------
	.section	.nv.info,"",@"SHT_CUDA_INFO"
	.align	4


	//----- nvinfo : EIATTR_REGCOUNT
	.align		4
        /*0000*/ 	.byte	0x04, 0x2f
        /*0002*/ 	.short	(.L_12 - .L_11)
	.align		4
.L_11:
        /*0004*/ 	.word	index@(_ZN7cutlass13device_kernelINS_4conv6kernel13ConvUniversalINS1_16ConvProblemShapeILNS1_8OperatorE2ELi3EEENS1_10collective14CollectiveConvINS1_46MainloopSm90TmaGmmaWarpSpecializedImplicitGemmILS5_2ELi9ELi3EN4cute5tupleIJNSA_1CILi1EEESD_SD_EEENS1_36KernelImplicitTmaWarpSpecializedSm90ELi1EEENSB_IJNSC_ILi256EEENSB_IJNSC_ILi128EEEEEENSB_IJNSC_ILi32EEEEEEEEENS_6half_tESN_NSA_8TiledMMAINSA_8MMA_AtomIJNSA_4SM904GMMA26MMA_64x128x16_F32F16F16_SSILNSR_5MajorE1ELST_1ELNSR_7ScaleInE1ELSU_1EEEEEENSA_6LayoutISE_NSB_IJNSC_ILi0EEESY_SY_EEEEENSB_IJNSA_10UnderscoreES11_S11_EEEEENS7_6detail26Sm90ImplicitGemmTileTraitsINSA_13SM90_TMA_LOADENSA_14ComposedLayoutINSA_7SwizzleILi3ELi4ELi3EEENSA_18smem_ptr_flag_bitsILi16EEENSX_INSB_IJNSB_IJNSC_ILi64EEENSC_ILi4EEEEEENSB_IJNSC_ILi8EEES1D_EEENSB_IJSD_NSC_ILi9EEEEEEEEENSB_IJNSB_IJSD_NSC_ILi2048EEEEEENSB_IJS1C_NSC_ILi512EEEEEENSB_IJSY_NSC_ILi8192EEEEEEEEEEEEEvEENS15_INSA_20SM90_TMA_LOAD_IM2COLENS17_IS19_S1B_NSX_INSB_IJNSB_IJS1C_NSC_ILi2EEEEEES1G_S1I_EEENSB_IJS1L_S1N_NSB_IJSY_NSC_ILi4096EEEEEEEEEEEEEvEEEENS_8epilogue10collective6detail29Sm90TmaWarpSpecializedAdapterINS26_15DefaultEpilogueISN_NSB_IJlNSB_IJSD_lllEEESY_EEES2B_NS25_6thread17LinearCombinationISN_Li1EffLNS2C_9ScaleType4KindE0ELNS_15FloatRoundStyleE2ESN_EENS_4gemm15EpilogueDefaultEEEEEvvEEEEvNT_6ParamsE)
        /*0008*/ 	.word	0x000000ff


	//----- nvinfo : EIATTR_FRAME_SIZE
	.align		4
.L_12:
        /*000c*/ 	.byte	0x04, 0x11
        /*000e*/ 	.short	(.L_14 - .L_13)
	.align		4
.L_13:
        /*0010*/ 	.word	index@(_ZN7cutlass13device_kernelINS_4conv6kernel13ConvUniversalINS1_16ConvProblemShapeILNS1_8OperatorE2ELi3EEENS1_10collective14CollectiveConvINS1_46MainloopSm90TmaGmmaWarpSpecializedImplicitGemmILS5_2ELi9ELi3EN4cute5tupleIJNSA_1CILi1EEESD_SD_EEENS1_36KernelImplicitTmaWarpSpecializedSm90ELi1EEENSB_IJNSC_ILi256EEENSB_IJNSC_ILi128EEEEEENSB_IJNSC_ILi32EEEEEEEEENS_6half_tESN_NSA_8TiledMMAINSA_8MMA_AtomIJNSA_4SM904GMMA26MMA_64x128x16_F32F16F16_SSILNSR_5MajorE1ELST_1ELNSR_7ScaleInE1ELSU_1EEEEEENSA_6LayoutISE_NSB_IJNSC_ILi0EEESY_SY_EEEEENSB_IJNSA_10UnderscoreES11_S11_EEEEENS7_6detail26Sm90ImplicitGemmTileTraitsINSA_13SM90_TMA_LOADENSA_14ComposedLayoutINSA_7SwizzleILi3ELi4ELi3EEENSA_18smem_ptr_flag_bitsILi16EEENSX_INSB_IJNSB_IJNSC_ILi64EEENSC_ILi4EEEEEENSB_IJNSC_ILi8EEES1D_EEENSB_IJSD_NSC_ILi9EEEEEEEEENSB_IJNSB_IJSD_NSC_ILi2048EEEEEENSB_IJS1C_NSC_ILi512EEEEEENSB_IJSY_NSC_ILi8192EEEEEEEEEEEEEvEENS15_INSA_20SM90_TMA_LOAD_IM2COLENS17_IS19_S1B_NSX_INSB_IJNSB_IJS1C_NSC_ILi2EEEEEES1G_S1I_EEENSB_IJS1L_S1N_NSB_IJSY_NSC_ILi4096EEEEEEEEEEEEEvEEEENS_8epilogue10collective6detail29Sm90TmaWarpSpecializedAdapterINS26_15DefaultEpilogueISN_NSB_IJlNSB_IJSD_lllEEESY_EEES2B_NS25_6thread17LinearCombinationISN_Li1EffLNS2C_9ScaleType4KindE0ELNS_15FloatRoundStyleE2ESN_EENS_4gemm15EpilogueDefaultEEEEEvvEEEEvNT_6ParamsE)
        /*0014*/ 	.word	0x00000270


	//----- nvinfo : EIATTR_MIN_STACK_SIZE
	.align		4
.L_14:
        /*0018*/ 	.byte	0x04, 0x12
        /*001a*/ 	.short	(.L_16 - .L_15)
	.align		4
.L_15:
        /*001c*/ 	.word	index@(_ZN7cutlass13device_kernelINS_4conv6kernel13ConvUniversalINS1_16ConvProblemShapeILNS1_8OperatorE2ELi3EEENS1_10collective14CollectiveConvINS1_46MainloopSm90TmaGmmaWarpSpecializedImplicitGemmILS5_2ELi9ELi3EN4cute5tupleIJNSA_1CILi1EEESD_SD_EEENS1_36KernelImplicitTmaWarpSpecializedSm90ELi1EEENSB_IJNSC_ILi256EEENSB_IJNSC_ILi128EEEEEENSB_IJNSC_ILi32EEEEEEEEENS_6half_tESN_NSA_8TiledMMAINSA_8MMA_AtomIJNSA_4SM904GMMA26MMA_64x128x16_F32F16F16_SSILNSR_5MajorE1ELST_1ELNSR_7ScaleInE1ELSU_1EEEEEENSA_6LayoutISE_NSB_IJNSC_ILi0EEESY_SY_EEEEENSB_IJNSA_10UnderscoreES11_S11_EEEEENS7_6detail26Sm90ImplicitGemmTileTraitsINSA_13SM90_TMA_LOADENSA_14ComposedLayoutINSA_7SwizzleILi3ELi4ELi3EEENSA_18smem_ptr_flag_bitsILi16EEENSX_INSB_IJNSB_IJNSC_ILi64EEENSC_ILi4EEEEEENSB_IJNSC_ILi8EEES1D_EEENSB_IJSD_NSC_ILi9EEEEEEEEENSB_IJNSB_IJSD_NSC_ILi2048EEEEEENSB_IJS1C_NSC_ILi512EEEEEENSB_IJSY_NSC_ILi8192EEEEEEEEEEEEEvEENS15_INSA_20SM90_TMA_LOAD_IM2COLENS17_IS19_S1B_NSX_INSB_IJNSB_IJS1C_NSC_ILi2EEEEEES1G_S1I_EEENSB_IJS1L_S1N_NSB_IJSY_NSC_ILi4096EEEEEEEEEEEEEvEEEENS_8epilogue10collective6detail29Sm90TmaWarpSpecializedAdapterINS26_15DefaultEpilogueISN_NSB_IJlNSB_IJSD_lllEEESY_EEES2B_NS25_6thread17LinearCombinationISN_Li1EffLNS2C_9ScaleType4KindE0ELNS_15FloatRoundStyleE2ESN_EENS_4gemm15EpilogueDefaultEEEEEvvEEEEvNT_6ParamsE)
        /*0020*/ 	.word	0x00000270
.L_16:


//--------------------- .nv.compat                --------------------------
	.section	.nv.compat,"",@"SHT_CUDA_COMPAT_INFO"
	.align	4
        /*0000*/ 	.byte	0x02, 0x09, 0x01, 0x00, 0x02, 0x02, 0x04, 0x00, 0x02, 0x05, 0x05, 0x00, 0x03, 0x07, 0x01, 0x01
        /*0010*/ 	.byte	0x02, 0x03, 0x01, 0x00, 0x02, 0x06, 0x01, 0x00, 0x04, 0x0b, 0x08, 0x00, 0x00, 0x00, 0x00, 0x00
        /*0020*/ 	.byte	0x00, 0x00, 0x00, 0x00


//--------------------- .nv.info._ZN7cutlass13device_kernelINS_4conv6kernel13ConvUniversalINS1_16ConvProblemShapeILNS1_8OperatorE2ELi3EEENS1_10collective14CollectiveConvINS1_46MainloopSm90TmaGmmaWarpSpecializedImplicitGemmILS5_2ELi9ELi3EN4cute5tupleIJNSA_1CILi1EEESD_SD_EEENS1_36KernelImplicitTmaWarpSpecializedSm90ELi1EEENSB_IJNSC_ILi256EEENSB_IJNSC_ILi128EEEEEENSB_IJNSC_ILi32EEEEEEEEENS_6half_tESN_NSA_8TiledMMAINSA_8MMA_AtomIJNSA_4SM904GMMA26MMA_64x128x16_F32F16F16_SSILNSR_5MajorE1ELST_1ELNSR_7ScaleInE1ELSU_1EEEEEENSA_6LayoutISE_NSB_IJNSC_ILi0EEESY_SY_EEEEENSB_IJNSA_10UnderscoreES11_S11_EEEEENS7_6detail26Sm90ImplicitGemmTileTraitsINSA_13SM90_TMA_LOADENSA_14ComposedLayoutINSA_7SwizzleILi3ELi4ELi3EEENSA_18smem_ptr_flag_bitsILi16EEENSX_INSB_IJNSB_IJNSC_ILi64EEENSC_ILi4EEEEEENSB_IJNSC_ILi8EEES1D_EEENSB_IJSD_NSC_ILi9EEEEEEEEENSB_IJNSB_IJSD_NSC_ILi2048EEEEEENSB_IJS1C_NSC_ILi512EEEEEENSB_IJSY_NSC_ILi8192EEEEEEEEEEEEEvEENS15_INSA_20SM90_TMA_LOAD_IM2COLENS17_IS19_S1B_NSX_INSB_IJNSB_IJS1C_NSC_ILi2EEEEEES1G_S1I_EEENSB_IJS1L_S1N_NSB_IJSY_NSC_ILi4096EEEEEEEEEEEEEvEEEENS_8epilogue10collective6detail29Sm90TmaWarpSpecializedAdapterINS26_15DefaultEpilogueISN_NSB_IJlNSB_IJSD_lllEEESY_EEES2B_NS25_6thread17LinearCombinationISN_Li1EffLNS2C_9ScaleType4KindE0ELNS_15FloatRoundStyleE2ESN_EENS_4gemm15EpilogueDefaultEEEEEvvEEEEvNT_6ParamsE --------------------------
	.section	.nv.info._ZN7cutlass13device_kernelINS_4conv6kernel13ConvUniversalINS1_16ConvProblemShapeILNS1_8OperatorE2ELi3EEENS1_10collective14CollectiveConvINS1_46MainloopSm90TmaGmmaWarpSpecializedImplicitGemmILS5_2ELi9ELi3EN4cute5tupleIJNSA_1CILi1EEESD_SD_EEENS1_36KernelImplicitTmaWarpSpecializedSm90ELi1EEENSB_IJNSC_ILi256EEENSB_IJNSC_ILi128EEEEEENSB_IJNSC_ILi32EEEEEEEEENS_6half_tESN_NSA_8TiledMMAINSA_8MMA_AtomIJNSA_4SM904GMMA26MMA_64x128x16_F32F16F16_SSILNSR_5MajorE1ELST_1ELNSR_7ScaleInE1ELSU_1EEEEEENSA_6LayoutISE_NSB_IJNSC_ILi0EEESY_SY_EEEEENSB_IJNSA_10UnderscoreES11_S11_EEEEENS7_6detail26Sm90ImplicitGemmTileTraitsINSA_13SM90_TMA_LOADENSA_14ComposedLayoutINSA_7SwizzleILi3ELi4ELi3EEENSA_18smem_ptr_flag_bitsILi16EEENSX_INSB_IJNSB_IJNSC_ILi64EEENSC_ILi4EEEEEENSB_IJNSC_ILi8EEES1D_EEENSB_IJSD_NSC_ILi9EEEEEEEEENSB_IJNSB_IJSD_NSC_ILi2048EEEEEENSB_IJS1C_NSC_ILi512EEEEEENSB_IJSY_NSC_ILi8192EEEEEEEEEEEEEvEENS15_INSA_20SM90_TMA_LOAD_IM2COLENS17_IS19_S1B_NSX_INSB_IJNSB_IJS1C_NSC_ILi2EEEEEES1G_S1I_EEENSB_IJS1L_S1N_NSB_IJSY_NSC_ILi4096EEEEEEEEEEEEEvEEEENS_8epilogue10collective6detail29Sm90TmaWarpSpecializedAdapterINS26_15DefaultEpilogueISN_NSB_IJlNSB_IJSD_lllEEESY_EEES2B_NS25_6thread17LinearCombinationISN_Li1EffLNS2C_9ScaleType4KindE0ELNS_15FloatRoundStyleE2ESN_EENS_4gemm15EpilogueDefaultEEEEEvvEEEEvNT_6ParamsE,"",@"SHT_CUDA_INFO"
	.sectionflags	@""
	.align	4


	//----- nvinfo : EIATTR_CUDA_API_VERSION
	.align		4
        /*0000*/ 	.byte	0x04, 0x37
        /*0002*/ 	.short	(.L_18 - .L_17)
.L_17:
        /*0004*/ 	.word	0x00000082


	//----- nvinfo : EIATTR_KPARAM_INFO
	.align		4
.L_18:
        /*0008*/ 	.byte	0x04, 0x17
        /*000a*/ 	.short	(.L_20 - .L_19)
.L_19:
        /*000c*/ 	.word	0x00000000
        /*0010*/ 	.short	0x0000
        /*0012*/ 	.short	0x0070
        /*0014*/ 	.byte	0x00, 0xf0, 0x01, 0x10


	//----- nvinfo : EIATTR_SPARSE_MMA_MASK
	.align		4
.L_20:
        /*0018*/ 	.byte	0x03, 0x50
        /*001a*/ 	.short	0x0000


	//----- nvinfo : EIATTR_MAXREG_COUNT
	.align		4
        /*001c*/ 	.byte	0x03, 0x1b
        /*001e*/ 	.short	0x00ff


	//----- nvinfo : EIATTR_NUM_BARRIERS
	.align		4
        /*0020*/ 	.byte	0x02, 0x4c
        /*0022*/ 	.byte	0x01
	.zero		1


	//----- nvinfo : EIATTR_ANNOTATIONS
	.align		4
        /*0024*/ 	.byte	0x04, 0x55
        /*0026*/ 	.short	(.L_22 - .L_21)


	//   ....[0]....
.L_21:
        /*0028*/ 	.word	0x00000001
        /*002c*/ 	.byte	0x70, 0x0e, 0x00, 0x00, 0x01, 0x00, 0x00, 0x00, 0xb0, 0x0e, 0x00, 0x00, 0x01, 0x00, 0x00, 0x00
        /* <DEDUP_REMOVED lines=208> */
        /*0d3c*/ 	.byte	0x70, 0x1f, 0x01, 0x00


	//----- nvinfo : EIATTR_MERCURY_ISA_VERSION
	.align		4
.L_22:
        /*0d40*/ 	.byte	0x03, 0x5f
        /*0d42*/ 	.short	0x0101


	//----- nvinfo : EIATTR_COOP_GROUP_MASK_REGIDS
	.align		4
        /*0d44*/ 	.byte	0x04, 0x29
        /*0d46*/ 	.short	(.L_24 - .L_23)


	//   ....[0]....
.L_23:
        /*0d48*/ 	.word	0xffffffff


	//   ....[1]....
        /*0d4c*/ 	.word	0xffffffff


	//   ....[2]....
        /*0d50*/ 	.word	0xffffffff


	//----- nvinfo : EIATTR_COOP_GROUP_INSTR_OFFSETS
	.align		4
.L_24:
        /*0d54*/ 	.byte	0x04, 0x28
        /*0d56*/ 	.short	(.L_26 - .L_25)


	//   ....[0]....
.L_25:
        /*0d58*/ 	.word	0x00000060


	//   ....[1]....
        /*0d5c*/ 	.word	0x00000090


	//   ....[2]....
        /*0d60*/ 	.word	0x00000190


	//----- nvinfo : EIATTR_MBARRIER_INSTR_OFFSETS
	.align		4
.L_26:
        /*0d64*/ 	.byte	0x04, 0x39
        /*0d66*/ 	.short	(.L_28 - .L_27)


	//   ....[0]....
.L_27:
        /*0d68*/ 	.word	0x00000300
        /*0d6c*/ 	.word	0x000000ff
        /*0d70*/ 	.word	0x00036000
        /*0d74*/ 	.short	0x0100
        /*0d76*/ 	.byte	0x07
	.zero		1


	//   ....[1]....
        /*0d78*/ 	.word	0x00000310
        /*0d7c*/ 	.word	0x000000ff
        /*0d80*/ 	.word	0x00036048
        /*0d84*/ 	.short	0x0100
        /*0d86*/ 	.byte	0x07
	.zero		1


	//   ....[2]....
        /*0d88*/ 	.word	0x00000320
        /*0d8c*/ 	.word	0x000000ff
        /*0d90*/ 	.word	0x00036008
        /*0d94*/ 	.short	0x0100
        /*0d96*/ 	.byte	0x07
	.zero		1


	//   ....[3]....
        /*0d98*/ 	.word	0x00000330
        /*0d9c*/ 	.word	0x000000ff
        /*0da0*/ 	.word	0x00036050
        /*0da4*/ 	.short	0x0100
        /*0da6*/ 	.byte	0x07
	.zero		1


	//   ....[4]....
        /*0da8*/ 	.word	0x00000340
        /*0dac*/ 	.word	0x000000ff
        /*0db0*/ 	.word	0x00036010
        /*0db4*/ 	.short	0x0100
        /*0db6*/ 	.byte	0x07
	.zero		1


	//   ....[5]....
        /*0db8*/ 	.word	0x00000350
        /*0dbc*/ 	.word	0x000000ff
        /*0dc0*/ 	.word	0x00036058
        /*0dc4*/ 	.short	0x0100
        /*0dc6*/ 	.byte	0x07
	.zero		1


	//   ....[6]....
        /*0dc8*/ 	.word	0x00000360
        /*0dcc*/ 	.word	0x000000ff
        /*0dd0*/ 	.word	0x00036018
        /*0dd4*/ 	.short	0x0100
        /*0dd6*/ 	.byte	0x07
	.zero		1


	//   ....[7]....
        /*0dd8*/ 	.word	0x00000370
        /*0ddc*/ 	.word	0x000000ff
        /*0de0*/ 	.word	0x00036060
        /*0de4*/ 	.short	0x0100
        /*0de6*/ 	.byte	0x07
	.zero		1


	//   ....[8]....
        /*0de8*/ 	.word	0x00000380
        /*0dec*/ 	.word	0x000000ff
        /*0df0*/ 	.word	0x00036020
        /*0df4*/ 	.short	0x0100
        /*0df6*/ 	.byte	0x07
	.zero		1


	//   ....[9]....
        /*0df8*/ 	.word	0x00000390
        /*0dfc*/ 	.word	0x000000ff
        /*0e00*/ 	.word	0x00036068
        /*0e04*/ 	.short	0x0100
        /*0e06*/ 	.byte	0x07
	.zero		1


	//   ....[10]....
        /*0e08*/ 	.word	0x000003a0
        /*0e0c*/ 	.word	0x000000ff
        /*0e10*/ 	.word	0x00036028
        /*0e14*/ 	.short	0x0100
        /*0e16*/ 	.byte	0x07
	.zero		1


	//   ....[11]....
        /*0e18*/ 	.word	0x000003b0
        /*0e1c*/ 	.word	0x000000ff
        /*0e20*/ 	.word	0x00036070
        /*0e24*/ 	.short	0x0100
        /*0e26*/ 	.byte	0x07
	.zero		1


	//   ....[12]....
        /*0e28*/ 	.word	0x000003c0
        /*0e2c*/ 	.word	0x000000ff
        /*0e30*/ 	.word	0x00036030
        /*0e34*/ 	.short	0x0100
        /*0e36*/ 	.byte	0x07
	.zero		1


	//   ....[13]....
        /*0e38*/ 	.word	0x000003d0
        /*0e3c*/ 	.word	0x000000ff
        /*0e40*/ 	.word	0x00036078
        /*0e44*/ 	.short	0x0100
        /*0e46*/ 	.byte	0x07
	.zero		1


	//   ....[14]....
        /*0e48*/ 	.word	0x000003e0
        /*0e4c*/ 	.word	0x000000ff
        /*0e50*/ 	.word	0x00036038
        /*0e54*/ 	.short	0x0100
        /*0e56*/ 	.byte	0x07
	.zero		1


	//   ....[15]....
        /*0e58*/ 	.word	0x000003f0
        /*0e5c*/ 	.word	0x000000ff
        /*0e60*/ 	.word	0x00036080
        /*0e64*/ 	.short	0x0100
        /*0e66*/ 	.byte	0x07
	.zero		1


	//   ....[16]....
        /*0e68*/ 	.word	0x00000400
        /*0e6c*/ 	.word	0x000000ff
        /*0e70*/ 	.word	0x00036040
        /*0e74*/ 	.short	0x0100
        /*0e76*/ 	.byte	0x07
	.zero		1


	//   ....[17]....
        /*0e78*/ 	.word	0x00000410
        /*0e7c*/ 	.word	0x000000ff
        /*0e80*/ 	.word	0x00036088
        /*0e84*/ 	.short	0x0100
        /*0e86*/ 	.byte	0x07
	.zero		1


	//   ....[18]....
        /*0e88*/ 	.word	0x00001950
        /*0e8c*/ 	.word	0x00000003
        /*0e90*/ 	.word	0x00036000
        /*0e94*/ 	.short	0x010a
        /*0e96*/ 	.byte	0x3f
	.zero		1


	//   ....[19]....
        /*0e98*/ 	.word	0x000029d0
        /*0e9c*/ 	.word	0x00000000
        /*0ea0*/ 	.word	0x00036000
        /*0ea4*/ 	.short	0x010a
        /*0ea6*/ 	.byte	0x3f
	.zero		1


	//   ....[20]....
        /*0ea8*/ 	.word	0x00003e50
        /*0eac*/ 	.word	0x000000ff
        /*0eb0*/ 	.word	0x00000000
        /*0eb4*/ 	.short	0x0101
        /*0eb6*/ 	.byte	0x06
	.zero		1


	//   ....[21]....
        /*0eb8*/ 	.word	0x00004050
        /*0ebc*/ 	.word	0x000000ff
        /*0ec0*/ 	.word	0x00000000
        /*0ec4*/ 	.short	0x0101
        /*0ec6*/ 	.byte	0x04
	.zero		1


	//   ....[22]....
        /*0ec8*/ 	.word	0x00017130
        /*0ecc*/ 	.word	0x00000005
        /*0ed0*/ 	.word	0x00036048
        /*0ed4*/ 	.short	0x010a
        /*0ed6*/ 	.byte	0x3f
	.zero		1


	//   ....[23]....
        /*0ed8*/ 	.word	0x00017ab0
        /*0edc*/ 	.word	0x00000003
        /*0ee0*/ 	.word	0x00000000
        /*0ee4*/ 	.short	0x010a
        /*0ee6*/ 	.byte	0x3f
	.zero		1


	//   ....[24]....
        /*0ee8*/ 	.word	0x00017b70
        /*0eec*/ 	.word	0x00000003
        /*0ef0*/ 	.word	0x00000000
        /*0ef4*/ 	.short	0x010a
        /*0ef6*/ 	.byte	0x3f
	.zero		1


	//   ....[25]....
        /*0ef8*/ 	.word	0x00017c30
        /*0efc*/ 	.word	0x00000003
        /*0f00*/ 	.word	0x00000000
        /*0f04*/ 	.short	0x010a
        /*0f06*/ 	.byte	0x3f
	.zero		1


	//   ....[26]....
        /*0f08*/ 	.word	0x00017cf0
        /*0f0c*/ 	.word	0x00000003
        /*0f10*/ 	.word	0x00000000
        /*0f14*/ 	.short	0x010a
        /*0f16*/ 	.byte	0x3f
	.zero		1


	//   ....[27]....
        /*0f18*/ 	.word	0x00017db0
        /*0f1c*/ 	.word	0x00000003
        /*0f20*/ 	.word	0x00000000
        /*0f24*/ 	.short	0x010a
        /*0f26*/ 	.byte	0x3f
	.zero		1


	//   ....[28]....
        /*0f28*/ 	.word	0x00017e70
        /*0f2c*/ 	.word	0x00000003
        /*0f30*/ 	.word	0x00000000
        /*0f34*/ 	.short	0x010a
        /*0f36*/ 	.byte	0x3f
	.zero		1


	//   ....[29]....
        /*0f38*/ 	.word	0x00017f30
        /*0f3c*/ 	.word	0x00000003
        /*0f40*/ 	.word	0x00000000
        /*0f44*/ 	.short	0x010a
        /*0f46*/ 	.byte	0x3f
	.zero		1


	//   ....[30]....
        /*0f48*/ 	.word	0x00017ff0
        /*0f4c*/ 	.word	0x00000003
        /*0f50*/ 	.word	0x00000000
        /*0f54*/ 	.short	0x010a
        /*0f56*/ 	.byte	0x3f
	.zero		1


	//   ....[31]....
        /*0f58*/ 	.word	0x000180b0
        /*0f5c*/ 	.word	0x00000003
        /*0f60*/ 	.word	0x00000000
        /*0f64*/ 	.short	0x010a
        /*0f66*/ 	.byte	0x3f
	.zero		1


	//----- nvinfo : EIATTR_NUM_MBARRIERS
	.align		4
.L_28:
        /*0f68*/ 	.byte	0x03, 0x38
        /*0f6a*/ 	.short	0x0012


	//----- nvinfo : EIATTR_EXIT_INSTR_OFFSETS
	.align		4
        /*0f6c*/ 	.byte	0x04, 0x1c
        /*0f6e*/ 	.short	(.L_30 - .L_29)


	//   ....[0]....
.L_29:
        /*0f70*/ 	.word	0x00000e60


	//   ....[1]....
        /*0f74*/ 	.word	0x00004380


	//   ....[2]....
        /*0f78*/ 	.word	0x000043d0


	//   ....[3]....
        /*0f7c*/ 	.word	0x00004440


	//   ....[4]....
        /*0f80*/ 	.word	0x00011540


	//   ....[5]....
        /*0f84*/ 	.word	0x00011580


	//   ....[6]....
        /*0f88*/ 	.word	0x00016e70


	//   ....[7]....
        /*0f8c*/ 	.word	0x00016ea0


	//   ....[8]....
        /*0f90*/ 	.word	0x00016ec0


	//   ....[9]....
        /*0f94*/ 	.word	0x000179b0


	//   ....[10]....
        /*0f98*/ 	.word	0x000180e0


	//----- nvinfo : EIATTR_MAX_THREADS
	.align		4
.L_30:
        /*0f9c*/ 	.byte	0x04, 0x05
        /*0f9e*/ 	.short	(.L_32 - .L_31)
.L_31:
        /*0fa0*/ 	.word	0x00000100
        /*0fa4*/ 	.word	0x00000001
        /*0fa8*/ 	.word	0x00000001


	//----- nvinfo : EIATTR_CRS_STACK_SIZE
	.align		4
.L_32:
        /*0fac*/ 	.byte	0x04, 0x1e
        /*0fae*/ 	.short	(.L_34 - .L_33)
.L_33:
        /*0fb0*/ 	.word	0x00000000


	//----- nvinfo : EIATTR_CBANK_PARAM_SIZE
	.align		4
.L_34:
        /*0fb4*/ 	.byte	0x03, 0x19
        /*0fb6*/ 	.short	0x0470


	//----- nvinfo : EIATTR_PARAM_CBANK
	.align		4
        /*0fb8*/ 	.byte	0x04, 0x0a
        /*0fba*/ 	.short	(.L_36 - .L_35)
	.align		4
.L_35:
        /*0fbc*/ 	.word	index@(.nv.constant0._ZN7cutlass13device_kernelINS_4conv6kernel13ConvUniversalINS1_16ConvProblemShapeILNS1_8OperatorE2ELi3EEENS1_10collective14CollectiveConvINS1_46MainloopSm90TmaGmmaWarpSpecializedImplicitGemmILS5_2ELi9ELi3EN4cute5tupleIJNSA_1CILi1EEESD_SD_EEENS1_36KernelImplicitTmaWarpSpecializedSm90ELi1EEENSB_IJNSC_ILi256EEENSB_IJNSC_ILi128EEEEEENSB_IJNSC_ILi32EEEEEEEEENS_6half_tESN_NSA_8TiledMMAINSA_8MMA_AtomIJNSA_4SM904GMMA26MMA_64x128x16_F32F16F16_SSILNSR_5MajorE1ELST_1ELNSR_7ScaleInE1ELSU_1EEEEEENSA_6LayoutISE_NSB_IJNSC_ILi0EEESY_SY_EEEEENSB_IJNSA_10UnderscoreES11_S11_EEEEENS7_6detail26Sm90ImplicitGemmTileTraitsINSA_13SM90_TMA_LOADENSA_14ComposedLayoutINSA_7SwizzleILi3ELi4ELi3EEENSA_18smem_ptr_flag_bitsILi16EEENSX_INSB_IJNSB_IJNSC_ILi64EEENSC_ILi4EEEEEENSB_IJNSC_ILi8EEES1D_EEENSB_IJSD_NSC_ILi9EEEEEEEEENSB_IJNSB_IJSD_NSC_ILi2048EEEEEENSB_IJS1C_NSC_ILi512EEEEEENSB_IJSY_NSC_ILi8192EEEEEEEEEEEEEvEENS15_INSA_20SM90_TMA_LOAD_IM2COLENS17_IS19_S1B_NSX_INSB_IJNSB_IJS1C_NSC_ILi2EEEEEES1G_S1I_EEENSB_IJS1L_S1N_NSB_IJSY_NSC_ILi4096EEEEEEEEEEEEEvEEEENS_8epilogue10collective6detail29Sm90TmaWarpSpecializedAdapterINS26_15DefaultEpilogueISN_NSB_IJlNSB_IJSD_lllEEESY_EEES2B_NS25_6thread17LinearCombinationISN_Li1EffLNS2C_9ScaleType4KindE0ELNS_15FloatRoundStyleE2ESN_EENS_4gemm15EpilogueDefaultEEEEEvvEEEEvNT_6ParamsE)
        /*0fc0*/ 	.short	0x0210
        /*0fc2*/ 	.short	0x0470


	//----- nvinfo : EIATTR_SW_WAR
	.align		4
.L_36:
        /*0fc4*/ 	.byte	0x04, 0x36
        /*0fc6*/ 	.short	(.L_38 - .L_37)
.L_37:
        /*0fc8*/ 	.word	0x00000008
.L_38:


//--------------------- .nv.callgraph             --------------------------
	.section	.nv.callgraph,"",@"SHT_CUDA_CALLGRAPH"
	.align	4
	.sectionentsize	8
	.align		4
        /*0000*/ 	.word	0x00000000
	.align		4
        /*0004*/ 	.word	0xffffffff
	.align		4
        /*0008*/ 	.word	0x00000000
	.align		4
        /*000c*/ 	.word	0xfffffffe
	.align		4
        /*0010*/ 	.word	0x00000000
	.align		4
        /*0014*/ 	.word	0xfffffffd
	.align		4
        /*0018*/ 	.word	0x00000000
	.align		4
        /*001c*/ 	.word	0xfffffffc


//--------------------- .nv.constant4             --------------------------
	.section	.nv.constant4,"a",@progbits
	.align	8
	.align		8
.nv.constant4:
        /*0000*/ 	.dword	_ZN39_INTERNAL_60f4e3d7_4_k_cu_43ab7661_27864cuda3std3__45__cpo5beginE
	.align		8
        /*0008*/ 	.dword	_ZN39_INTERNAL_60f4e3d7_4_k_cu_43ab7661_27864cuda3std3__45__cpo3endE
	.align		8
        /*0010*/ 	.dword	_ZN39_INTERNAL_60f4e3d7_4_k_cu_43ab7661_27864cuda3std3__45__cpo6cbeginE
	.align		8
        /*0018*/ 	.dword	_ZN39_INTERNAL_60f4e3d7_4_k_cu_43ab7661_27864cuda3std3__45__cpo4cendE
	.align		8
        /*0020*/ 	.dword	_ZN39_INTERNAL_60f4e3d7_4_k_cu_43ab7661_27864cuda3std3__441_GLOBAL__N__60f4e3d7_4_k_cu_43ab7661_27866ignoreE
	.align		8
        /*0028*/ 	.dword	_ZN39_INTERNAL_60f4e3d7_4_k_cu_43ab7661_27864cuda3std3__419piecewise_constructE
	.align		8
        /*0030*/ 	.dword	_ZN39_INTERNAL_60f4e3d7_4_k_cu_43ab7661_27864cuda3std3__48in_placeE
	.align		8
        /*0038*/ 	.dword	_ZN39_INTERNAL_60f4e3d7_4_k_cu_43ab7661_27864cuda3std6ranges3__45__cpo4swapE
	.align		8
        /*0040*/ 	.dword	_ZN39_INTERNAL_60f4e3d7_4_k_cu_43ab7661_27864cuda3std6ranges3__45__cpo9iter_moveE
	.align		8
        /*0048*/ 	.dword	_ZN39_INTERNAL_60f4e3d7_4_k_cu_43ab7661_27864cute7productE
	.align		8
        /*0050*/ 	.dword	_ZN39_INTERNAL_60f4e3d7_4_k_cu_43ab7661_27864cute1_E


//--------------------- .text._ZN7cutlass13device_kernelINS_4conv6kernel13ConvUniversalINS1_16ConvProblemShapeILNS1_8OperatorE2ELi3EEENS1_10collective14CollectiveConvINS1_46MainloopSm90TmaGmmaWarpSpecializedImplicitGemmILS5_2ELi9ELi3EN4cute5tupleIJNSA_1CILi1EEESD_SD_EEENS1_36KernelImplicitTmaWarpSpecializedSm90ELi1EEENSB_IJNSC_ILi256EEENSB_IJNSC_ILi128EEEEEENSB_IJNSC_ILi32EEEEEEEEENS_6half_tESN_NSA_8TiledMMAINSA_8MMA_AtomIJNSA_4SM904GMMA26MMA_64x128x16_F32F16F16_SSILNSR_5MajorE1ELST_1ELNSR_7ScaleInE1ELSU_1EEEEEENSA_6LayoutISE_NSB_IJNSC_ILi0EEESY_SY_EEEEENSB_IJNSA_10UnderscoreES11_S11_EEEEENS7_6detail26Sm90ImplicitGemmTileTraitsINSA_13SM90_TMA_LOADENSA_14ComposedLayoutINSA_7SwizzleILi3ELi4ELi3EEENSA_18smem_ptr_flag_bitsILi16EEENSX_INSB_IJNSB_IJNSC_ILi64EEENSC_ILi4EEEEEENSB_IJNSC_ILi8EEES1D_EEENSB_IJSD_NSC_ILi9EEEEEEEEENSB_IJNSB_IJSD_NSC_ILi2048EEEEEENSB_IJS1C_NSC_ILi512EEEEEENSB_IJSY_NSC_ILi8192EEEEEEEEEEEEEvEENS15_INSA_20SM90_TMA_LOAD_IM2COLENS17_IS19_S1B_NSX_INSB_IJNSB_IJS1C_NSC_ILi2EEEEEES1G_S1I_EEENSB_IJS1L_S1N_NSB_IJSY_NSC_ILi4096EEEEEEEEEEEEEvEEEENS_8epilogue10collective6detail29Sm90TmaWarpSpecializedAdapterINS26_15DefaultEpilogueISN_NSB_IJlNSB_IJSD_lllEEESY_EEES2B_NS25_6thread17LinearCombinationISN_Li1EffLNS2C_9ScaleType4KindE0ELNS_15FloatRoundStyleE2ESN_EENS_4gemm15EpilogueDefaultEEEEEvvEEEEvNT_6ParamsE --------------------------
	.section	.text._ZN7cutlass13device_kernelINS_4conv6kernel13ConvUniversalINS1_16ConvProblemShapeILNS1_8OperatorE2ELi3EEENS1_10collective14CollectiveConvINS1_46MainloopSm90TmaGmmaWarpSpecializedImplicitGemmILS5_2ELi9ELi3EN4cute5tupleIJNSA_1CILi1EEESD_SD_EEENS1_36KernelImplicitTmaWarpSpecializedSm90ELi1EEENSB_IJNSC_ILi256EEENSB_IJNSC_ILi128EEEEEENSB_IJNSC_ILi32EEEEEEEEENS_6half_tESN_NSA_8TiledMMAINSA_8MMA_AtomIJNSA_4SM904GMMA26MMA_64x128x16_F32F16F16_SSILNSR_5MajorE1ELST_1ELNSR_7ScaleInE1ELSU_1EEEEEENSA_6LayoutISE_NSB_IJNSC_ILi0EEESY_SY_EEEEENSB_IJNSA_10UnderscoreES11_S11_EEEEENS7_6detail26Sm90ImplicitGemmTileTraitsINSA_13SM90_TMA_LOADENSA_14ComposedLayoutINSA_7SwizzleILi3ELi4ELi3EEENSA_18smem_ptr_flag_bitsILi16EEENSX_INSB_IJNSB_IJNSC_ILi64EEENSC_ILi4EEEEEENSB_IJNSC_ILi8EEES1D_EEENSB_IJSD_NSC_ILi9EEEEEEEEENSB_IJNSB_IJSD_NSC_ILi2048EEEEEENSB_IJS1C_NSC_ILi512EEEEEENSB_IJSY_NSC_ILi8192EEEEEEEEEEEEEvEENS15_INSA_20SM90_TMA_LOAD_IM2COLENS17_IS19_S1B_NSX_INSB_IJNSB_IJS1C_NSC_ILi2EEEEEES1G_S1I_EEENSB_IJS1L_S1N_NSB_IJSY_NSC_ILi4096EEEEEEEEEEEEEvEEEENS_8epilogue10collective6detail29Sm90TmaWarpSpecializedAdapterINS26_15DefaultEpilogueISN_NSB_IJlNSB_IJSD_lllEEESY_EEES2B_NS25_6thread17LinearCombinationISN_Li1EffLNS2C_9ScaleType4KindE0ELNS_15FloatRoundStyleE2ESN_EENS_4gemm15EpilogueDefaultEEEEEvvEEEEvNT_6ParamsE,"ax",@progbits
	.align	128
.text._ZN7cutlass13device_kernelINS_4conv6kernel13ConvUniversalINS1_16ConvProblemShapeILNS1_8OperatorE2ELi3EEENS1_10collective14CollectiveConvINS1_46MainloopSm90TmaGmmaWarpSpecializedImplicitGemmILS5_2ELi9ELi3EN4cute5tupleIJNSA_1CILi1EEESD_SD_EEENS1_36KernelImplicitTmaWarpSpecializedSm90ELi1EEENSB_IJNSC_ILi256EEENSB_IJNSC_ILi128EEEEEENSB_IJNSC_ILi32EEEEEEEEENS_6half_tESN_NSA_8TiledMMAINSA_8MMA_AtomIJNSA_4SM904GMMA26MMA_64x128x16_F32F16F16_SSILNSR_5MajorE1ELST_1ELNSR_7ScaleInE1ELSU_1EEEEEENSA_6LayoutISE_NSB_IJNSC_ILi0EEESY_SY_EEEEENSB_IJNSA_10UnderscoreES11_S11_EEEEENS7_6detail26Sm90ImplicitGemmTileTraitsINSA_13SM90_TMA_LOADENSA_14ComposedLayoutINSA_7SwizzleILi3ELi4ELi3EEENSA_18smem_ptr_flag_bitsILi16EEENSX_INSB_IJNSB_IJNSC_ILi64EEENSC_ILi4EEEEEENSB_IJNSC_ILi8EEES1D_EEENSB_IJSD_NSC_ILi9EEEEEEEEENSB_IJNSB_IJSD_NSC_ILi2048EEEEEENSB_IJS1C_NSC_ILi512EEEEEENSB_IJSY_NSC_ILi8192EEEEEEEEEEEEEvEENS15_INSA_20SM90_TMA_LOAD_IM2COLENS17_IS19_S1B_NSX_INSB_IJNSB_IJS1C_NSC_ILi2EEEEEES1G_S1I_EEENSB_IJS1L_S1N_NSB_IJSY_NSC_ILi4096EEEEEEEEEEEEEvEEEENS_8epilogue10collective6detail29Sm90TmaWarpSpecializedAdapterINS26_15DefaultEpilogueISN_NSB_IJlNSB_IJSD_lllEEESY_EEES2B_NS25_6thread17LinearCombinationISN_Li1EffLNS2C_9ScaleType4KindE0ELNS_15FloatRoundStyleE2ESN_EENS_4gemm15EpilogueDefaultEEEEEvvEEEEvNT_6ParamsE:
        .type           _ZN7cutlass13device_kernelINS_4conv6kernel13ConvUniversalINS1_16ConvProblemShapeILNS1_8OperatorE2ELi3EEENS1_10collective14CollectiveConvINS1_46MainloopSm90TmaGmmaWarpSpecializedImplicitGemmILS5_2ELi9ELi3EN4cute5tupleIJNSA_1CILi1EEESD_SD_EEENS1_36KernelImplicitTmaWarpSpecializedSm90ELi1EEENSB_IJNSC_ILi256EEENSB_IJNSC_ILi128EEEEEENSB_IJNSC_ILi32EEEEEEEEENS_6half_tESN_NSA_8TiledMMAINSA_8MMA_AtomIJNSA_4SM904GMMA26MMA_64x128x16_F32F16F16_SSILNSR_5MajorE1ELST_1ELNSR_7ScaleInE1ELSU_1EEEEEENSA_6LayoutISE_NSB_IJNSC_ILi0EEESY_SY_EEEEENSB_IJNSA_10UnderscoreES11_S11_EEEEENS7_6detail26Sm90ImplicitGemmTileTraitsINSA_13SM90_TMA_LOADENSA_14ComposedLayoutINSA_7SwizzleILi3ELi4ELi3EEENSA_18smem_ptr_flag_bitsILi16EEENSX_INSB_IJNSB_IJNSC_ILi64EEENSC_ILi4EEEEEENSB_IJNSC_ILi8EEES1D_EEENSB_IJSD_NSC_ILi9EEEEEEEEENSB_IJNSB_IJSD_NSC_ILi2048EEEEEENSB_IJS1C_NSC_ILi512EEEEEENSB_IJSY_NSC_ILi8192EEEEEEEEEEEEEvEENS15_INSA_20SM90_TMA_LOAD_IM2COLENS17_IS19_S1B_NSX_INSB_IJNSB_IJS1C_NSC_ILi2EEEEEES1G_S1I_EEENSB_IJS1L_S1N_NSB_IJSY_NSC_ILi4096EEEEEEEEEEEEEvEEEENS_8epilogue10collective6detail29Sm90TmaWarpSpecializedAdapterINS26_15DefaultEpilogueISN_NSB_IJlNSB_IJSD_lllEEESY_EEES2B_NS25_6thread17LinearCombinationISN_Li1EffLNS2C_9ScaleType4KindE0ELNS_15FloatRoundStyleE2ESN_EENS_4gemm15EpilogueDefaultEEEEEvvEEEEvNT_6ParamsE,@function
        .size           _ZN7cutlass13device_kernelINS_4conv6kernel13ConvUniversalINS1_16ConvProblemShapeILNS1_8OperatorE2ELi3EEENS1_10collective14CollectiveConvINS1_46MainloopSm90TmaGmmaWarpSpecializedImplicitGemmILS5_2ELi9ELi3EN4cute5tupleIJNSA_1CILi1EEESD_SD_EEENS1_36KernelImplicitTmaWarpSpecializedSm90ELi1EEENSB_IJNSC_ILi256EEENSB_IJNSC_ILi128EEEEEENSB_IJNSC_ILi32EEEEEEEEENS_6half_tESN_NSA_8TiledMMAINSA_8MMA_AtomIJNSA_4SM904GMMA26MMA_64x128x16_F32F16F16_SSILNSR_5MajorE1ELST_1ELNSR_7ScaleInE1ELSU_1EEEEEENSA_6LayoutISE_NSB_IJNSC_ILi0EEESY_SY_EEEEENSB_IJNSA_10UnderscoreES11_S11_EEEEENS7_6detail26Sm90ImplicitGemmTileTraitsINSA_13SM90_TMA_LOADENSA_14ComposedLayoutINSA_7SwizzleILi3ELi4ELi3EEENSA_18smem_ptr_flag_bitsILi16EEENSX_INSB_IJNSB_IJNSC_ILi64EEENSC_ILi4EEEEEENSB_IJNSC_ILi8EEES1D_EEENSB_IJSD_NSC_ILi9EEEEEEEEENSB_IJNSB_IJSD_NSC_ILi2048EEEEEENSB_IJS1C_NSC_ILi512EEEEEENSB_IJSY_NSC_ILi8192EEEEEEEEEEEEEvEENS15_INSA_20SM90_TMA_LOAD_IM2COLENS17_IS19_S1B_NSX_INSB_IJNSB_IJS1C_NSC_ILi2EEEEEES1G_S1I_EEENSB_IJS1L_S1N_NSB_IJSY_NSC_ILi4096EEEEEEEEEEEEEvEEEENS_8epilogue10collective6detail29Sm90TmaWarpSpecializedAdapterINS26_15DefaultEpilogueISN_NSB_IJlNSB_IJSD_lllEEESY_EEES2B_NS25_6thread17LinearCombinationISN_Li1EffLNS2C_9ScaleType4KindE0ELNS_15FloatRoundStyleE2ESN_EENS_4gemm15EpilogueDefaultEEEEEvvEEEEvNT_6ParamsE,(.L_x_541 - _ZN7cutlass13device_kernelINS_4conv6kernel13ConvUniversalINS1_16ConvProblemShapeILNS1_8OperatorE2ELi3EEENS1_10collective14CollectiveConvINS1_46MainloopSm90TmaGmmaWarpSpecializedImplicitGemmILS5_2ELi9ELi3EN4cute5tupleIJNSA_1CILi1EEESD_SD_EEENS1_36KernelImplicitTmaWarpSpecializedSm90ELi1EEENSB_IJNSC_ILi256EEENSB_IJNSC_ILi128EEEEEENSB_IJNSC_ILi32EEEEEEEEENS_6half_tESN_NSA_8TiledMMAINSA_8MMA_AtomIJNSA_4SM904GMMA26MMA_64x128x16_F32F16F16_SSILNSR_5MajorE1ELST_1ELNSR_7ScaleInE1ELSU_1EEEEEENSA_6LayoutISE_NSB_IJNSC_ILi0EEESY_SY_EEEEENSB_IJNSA_10UnderscoreES11_S11_EEEEENS7_6detail26Sm90ImplicitGemmTileTraitsINSA_13SM90_TMA_LOADENSA_14ComposedLayoutINSA_7SwizzleILi3ELi4ELi3EEENSA_18smem_ptr_flag_bitsILi16EEENSX_INSB_IJNSB_IJNSC_ILi64EEENSC_ILi4EEEEEENSB_IJNSC_ILi8EEES1D_EEENSB_IJSD_NSC_ILi9EEEEEEEEENSB_IJNSB_IJSD_NSC_ILi2048EEEEEENSB_IJS1C_NSC_ILi512EEEEEENSB_IJSY_NSC_ILi8192EEEEEEEEEEEEEvEENS15_INSA_20SM90_TMA_LOAD_IM2COLENS17_IS19_S1B_NSX_INSB_IJNSB_IJS1C_NSC_ILi2EEEEEES1G_S1I_EEENSB_IJS1L_S1N_NSB_IJSY_NSC_ILi4096EEEEEEEEEEEEEvEEEENS_8epilogue10collective6detail29Sm90TmaWarpSpecializedAdapterINS26_15DefaultEpilogueISN_NSB_IJlNSB_IJSD_lllEEESY_EEES2B_NS25_6thread17LinearCombinationISN_Li1EffLNS2C_9ScaleType4KindE0ELNS_15FloatRoundStyleE2ESN_EENS_4gemm15EpilogueDefaultEEEEEvvEEEEvNT_6ParamsE)
        .other          _ZN7cutlass13device_kernelINS_4conv6kernel13ConvUniversalINS1_16ConvProblemShapeILNS1_8OperatorE2ELi3EEENS1_10collective14CollectiveConvINS1_46MainloopSm90TmaGmmaWarpSpecializedImplicitGemmILS5_2ELi9ELi3EN4cute5tupleIJNSA_1CILi1EEESD_SD_EEENS1_36KernelImplicitTmaWarpSpecializedSm90ELi1EEENSB_IJNSC_ILi256EEENSB_IJNSC_ILi128EEEEEENSB_IJNSC_ILi32EEEEEEEEENS_6half_tESN_NSA_8TiledMMAINSA_8MMA_AtomIJNSA_4SM904GMMA26MMA_64x128x16_F32F16F16_SSILNSR_5MajorE1ELST_1ELNSR_7ScaleInE1ELSU_1EEEEEENSA_6LayoutISE_NSB_IJNSC_ILi0EEESY_SY_EEEEENSB_IJNSA_10UnderscoreES11_S11_EEEEENS7_6detail26Sm90ImplicitGemmTileTraitsINSA_13SM90_TMA_LOADENSA_14ComposedLayoutINSA_7SwizzleILi3ELi4ELi3EEENSA_18smem_ptr_flag_bitsILi16EEENSX_INSB_IJNSB_IJNSC_ILi64EEENSC_ILi4EEEEEENSB_IJNSC_ILi8EEES1D_EEENSB_IJSD_NSC_ILi9EEEEEEEEENSB_IJNSB_IJSD_NSC_ILi2048EEEEEENSB_IJS1C_NSC_ILi512EEEEEENSB_IJSY_NSC_ILi8192EEEEEEEEEEEEEvEENS15_INSA_20SM90_TMA_LOAD_IM2COLENS17_IS19_S1B_NSX_INSB_IJNSB_IJS1C_NSC_ILi2EEEEEES1G_S1I_EEENSB_IJS1L_S1N_NSB_IJSY_NSC_ILi4096EEEEEEEEEEEEEvEEEENS_8epilogue10collective6detail29Sm90TmaWarpSpecializedAdapterINS26_15DefaultEpilogueISN_NSB_IJlNSB_IJSD_lllEEESY_EEES2B_NS25_6thread17LinearCombinationISN_Li1EffLNS2C_9ScaleType4KindE0ELNS_15FloatRoundStyleE2ESN_EENS_4gemm15EpilogueDefaultEEEEEvvEEEEvNT_6ParamsE,@"STO_CUDA_ENTRY STV_DEFAULT"
_ZN7cutlass13device_kernelINS_4conv6kernel13ConvUniversalINS1_16ConvProblemShapeILNS1_8OperatorE2ELi3EEENS1_10collective14CollectiveConvINS1_46MainloopSm90TmaGmmaWarpSpecializedImplicitGemmILS5_2ELi9ELi3EN4cute5tupleIJNSA_1CILi1EEESD_SD_EEENS1_36KernelImplicitTmaWarpSpecializedSm90ELi1EEENSB_IJNSC_ILi256EEENSB_IJNSC_ILi128EEEEEENSB_IJNSC_ILi32EEEEEEEEENS_6half_tESN_NSA_8TiledMMAINSA_8MMA_AtomIJNSA_4SM904GMMA26MMA_64x128x16_F32F16F16_SSILNSR_5MajorE1ELST_1ELNSR_7ScaleInE1ELSU_1EEEEEENSA_6LayoutISE_NSB_IJNSC_ILi0EEESY_SY_EEEEENSB_IJNSA_10UnderscoreES11_S11_EEEEENS7_6detail26Sm90ImplicitGemmTileTraitsINSA_13SM90_TMA_LOADENSA_14ComposedLayoutINSA_7SwizzleILi3ELi4ELi3EEENSA_18smem_ptr_flag_bitsILi16EEENSX_INSB_IJNSB_IJNSC_ILi64EEENSC_ILi4EEEEEENSB_IJNSC_ILi8EEES1D_EEENSB_IJSD_NSC_ILi9EEEEEEEEENSB_IJNSB_IJSD_NSC_ILi2048EEEEEENSB_IJS1C_NSC_ILi512EEEEEENSB_IJSY_NSC_ILi8192EEEEEEEEEEEEEvEENS15_INSA_20SM90_TMA_LOAD_IM2COLENS17_IS19_S1B_NSX_INSB_IJNSB_IJS1C_NSC_ILi2EEEEEES1G_S1I_EEENSB_IJS1L_S1N_NSB_IJSY_NSC_ILi4096EEEEEEEEEEEEEvEEEENS_8epilogue10collective6detail29Sm90TmaWarpSpecializedAdapterINS26_15DefaultEpilogueISN_NSB_IJlNSB_IJSD_lllEEESY_EEES2B_NS25_6thread17LinearCombinationISN_Li1EffLNS2C_9ScaleType4KindE0ELNS_15FloatRoundStyleE2ESN_EENS_4gemm15EpilogueDefaultEEEEEvvEEEEvNT_6ParamsE:
[----:B------:R-:W0:Y:S01]  /*0000*/  LDC R1, c[0x0][0x28] ;  /* 0x00000a00ff017b82 */ /* 0x000e220000000800 */
[----:B------:R-:W1:Y:S01]  /*0010*/  S2R R7, SR_TID.X ;  /* 0x0000000000077919 */ /* 0x000e620000002100 */
[----:B------:R-:W-:Y:S01]  /*0020*/  ELECT P0, URZ, PT ;  /* 0x00000000003f782f */ /* 0x000fe20003800000 */
[----:B------:R-:W-:Y:S01]  /*0030*/  BSSY B0, `(.L_x_0) ;  /* 0x0000015000007945 */ /* 0x000fe20003800000 */
[----:B0-----:R-:W-:Y:S01]  /*0040*/  VIADD R1, R1, 0xfffffd90 ;  /* 0xfffffd9001017836 */ /* 0x001fe20000000000 */
[----:B-1----:R-:W-:-:S05]  /*0050*/  SHF.R.U32.HI R0, RZ, 0x5, R7 ;  /* 0x00000005ff007819 */ /* 0x002fca0000011607 */
[----:B------:R-:W0:Y:S02]  /*0060*/  SHFL.IDX PT, R2, R0, RZ, 0x1f ;  /* 0x00001fff00027589 */ /* 0x000e2400000e0000 */
[----:B0-----:R-:W-:Y:S02]  /*0070*/  R2UR UR6, R2 ;  /* 0x00000000020672ca */ /* 0x001fe400000e0000 */
[----:B------:R-:W-:-:S06]  /*0080*/  SHF.R.U32.HI R2, RZ, 0x7, R7 ;  /* 0x00000007ff027819 */ /* 0x000fcc0000011607 */
[----:B------:R-:W0:Y:S05]  /*0090*/  SHFL.IDX PT, R2, R2, RZ, 0x1f ;  /* 0x00001fff02027589 */ /* 0x000e2a00000e0000 */
[----:B------:R-:W-:Y:S02]  /*00a0*/  USHF.R.S32.HI UR4, URZ, 0x1f, UR6 ;  /* 0x0000001f3f047899 */ /* 0x000fe40008011406 */
[----:B------:R-:W-:Y:S02]  /*00b0*/  ISETP.NE.OR P0, PT, RZ, UR6, !P0 ;  /* 0x00000006ff007c0c */ /* 0x000fe4000c705670 */
[----:B------:R-:W-:-:S04]  /*00c0*/  ULEA.HI UR4, UR4, UR6, URZ, 0x2 ;  /* 0x0000000604047291 */ /* 0x000fc8000f8f103f */
[----:B------:R-:W-:-:S04]  /*00d0*/  ULOP3.LUT UR4, UR4, 0xfffffffc, URZ, 0xc0, !UPT ;  /* 0xfffffffc04047892 */ /* 0x000fc8000f8ec03f */
[----:B------:R-:W-:-:S03]  /*00e0*/  UIADD3 UR6, UR6, -UR4, URZ ;  /* 0x8000000406067290 */ /* 0x000fc6000fffe03f */
[----:B------:R-:W-:Y:S09]  /*00f0*/  @P0 BRA `(.L_x_1) ;  /* 0x0000000000200947 */ /* 0x000ff20003800000 */
[----:B------:R-:W-:Y:S02]  /*0100*/  ULDC.64 UR4, c[0x0][0x198] ;  /* 0x0000660000047ab9 */ /* 0x000fe40000000a00 */
[----:B------:R-:W-:Y:S02]  /*0110*/  UIADD3 UR8, UP0, UR4, 0xf0, URZ ;  /* 0x000000f004087890 */ /* 0x000fe4000ff1e03f */
[----:B------:R-:W-:Y:S02]  /*0120*/  UIADD3 UR4, UP1, UR4, 0x1f0, URZ ;  /* 0x000001f004047890 */ /* 0x000fe4000ff3e03f */
[----:B------:R-:W-:Y:S02]  /*0130*/  UIADD3.X UR9, URZ, UR5, URZ, UP0, !UPT ;  /* 0x000000053f097290 */ /* 0x000fe400087fe43f */
[----:B------:R-:W-:-:S07]  /*0140*/  UIADD3.X UR5, URZ, UR5, URZ, UP1, !UPT ;  /* 0x000000053f057290 */ /* 0x000fce0008ffe43f */
[----:B------:R1:W-:Y:S02]  /*0150*/  UTMACCTL.PF [UR8] ;  /* 0x00000000080079b9 */ /* 0x0003e40008040000 */
[----:B------:R1:W-:Y:S02]  /*0160*/  UTMACCTL.PF [UR4] ;  /* 0x00000000040079b9 */ /* 0x0003e40008040000 */
[----:B-1----:R-:W-:Y:S01]  /*0170*/  NOP ;  /* 0x0000000000007918 */ /* 0x002fe20000000000 */
.L_x_1:
[----:B------:R-:W-:Y:S05]  /*0180*/  BSYNC B0 ;  /* 0x0000000000007941 */ /* 0x000fea0003800000 */
.L_x_0:
[----:B------:R-:W1:Y:S01]  /*0190*/  SHFL.IDX PT, R0, R0, RZ, 0x1f ;  /* 0x00001fff00007589 */ /* 0x000e6200000e0000 */
[----:B0-----:R-:W-:-:S13]  /*01a0*/  R2UR UR10, R2 ;  /* 0x00000000020a72ca */ /* 0x001fda00000e0000 */
[----:B------:R-:W-:Y:S02]  /*01b0*/  ULOP3.LUT UP0, URZ, UR10, UR6, URZ, 0xfc, !UPT ;  /* 0x000000060a3f7292 */ /* 0x000fe4000f80fc3f */
[----:B------:R-:W-:Y:S02]  /*01c0*/  UISETP.NE.AND UP1, UPT, UR10, 0x1, UPT ;  /* 0x000000010a00788c */ /* 0x000fe4000bf25270 */
[----:B------:R-:W-:-:S04]  /*01d0*/  USEL UR15, URZ, 0x1, UP0 ;  /* 0x000000013f0f7887 */ /* 0x000fc80008000000 */
[----:B------:R-:W-:Y:S01]  /*01e0*/  USEL UR15, UR15, 0x2, UP1 ;  /* 0x000000020f0f7887 */ /* 0x000fe20008800000 */
[----:B-1----:R-:W-:-:S13]  /*01f0*/  ISETP.NE.AND P0, PT, R0, RZ, PT ;  /* 0x000000ff0000720c */ /* 0x002fda0003f05270 */
[----:B------:R-:W-:Y:S05]  /*0200*/  @P0 BRA `(.L_x_2) ;  /* 0x00000000008c0947 */ /* 0x000fea0003800000 */
[----:B------:R-:W-:Y:S01]  /*0210*/  ELECT P0, URZ, PT ;  /* 0x00000000003f782f */ /* 0x000fe20003800000 */
[----:B------:R-:W-:-:S12]  /*0220*/  BSSY B0, `(.L_x_2) ;  /* 0x0000021000007945 */ /* 0x000fd80003800000 */
[----:B------:R-:W-:Y:S05]  /*0230*/  @!P0 BRA `(.L_x_3) ;  /* 0x00000000007c8947 */ /* 0x000fea0003800000 */
[----:B------:R-:W0:Y:S01]  /*0240*/  S2UR UR7, SR_CgaCtaId ;  /* 0x00000000000779c3 */ /* 0x000e220000008800 */
[----:B------:R-:W-:Y:S01]  /*0250*/  UMOV UR4, 0x400 ;  /* 0x0000040000047882 */ /* 0x000fe20000000000 */
[----:B------:R-:W-:Y:S01]  /*0260*/  UMOV UR5, 0x1 ;  /* 0x0000000100057882 */ /* 0x000fe20000000000 */
[----:B------:R-:W-:Y:S02]  /*0270*/  UMOV UR8, 0x80 ;  /* 0x0000008000087882 */ /* 0x000fe40000000000 */
[----:B------:R-:W-:-:S04]  /*0280*/  UIADD3 UR8, -UR8, 0x100000, URZ ;  /* 0x0010000008087890 */ /* 0x000fc8000fffe13f */
[----:B------:R-:W-:Y:S02]  /*0290*/  USHF.L.U32 UR9, UR8, 0xb, URZ ;  /* 0x0000000b08097899 */ /* 0x000fe4000800063f */
[----:B------:R-:W-:Y:S02]  /*02a0*/  USHF.L.U32 UR8, UR8, 0x1, URZ ;  /* 0x0000000108087899 */ /* 0x000fe4000800063f */
[----:B0-----:R-:W-:Y:S02]  /*02b0*/  ULEA UR7, UR7, UR4, 0x18 ;  /* 0x0000000407077291 */ /* 0x001fe4000f8ec03f */
[----:B------:R-:W-:-:S04]  /*02c0*/  UIADD3 UR4, -UR5, 0x100000, URZ ;  /* 0x0010000005047890 */ /* 0x000fc8000fffe13f */
[----:B------:R-:W-:Y:S02]  /*02d0*/  USHF.L.U32 UR5, UR4, 0xb, URZ ;  /* 0x0000000b04057899 */ /* 0x000fe4000800063f */
[----:B------:R-:W-:Y:S01]  /*02e0*/  USHF.L.U32 UR4, UR4, 0x1, URZ ;  /* 0x0000000104047899 */ /* 0x000fe2000800063f */
[----:B------:R-:W0:Y:S11]  /*02f0*/  FENCE.VIEW.ASYNC.S ;  /* 0x00000000000073c6 */ /* 0x000e360000000000 */
[----:B0-----:R0:W1:Y:S01]  /*0300*/  SYNCS.EXCH.64 URZ, [UR7+0x36000], UR4 ;  /* 0x03600004073f75b2 */ /* 0x0010620008000100 */
[----:B------:R0:W2:Y:S01]  /*0310*/  SYNCS.EXCH.64 URZ, [UR7+0x36048], UR8 ;  /* 0x03604808073f75b2 */ /* 0x0000a20008000100 */
[----:B------:R0:W3:Y:S01]  /*0320*/  SYNCS.EXCH.64 URZ, [UR7+0x36008], UR4 ;  /* 0x03600804073f75b2 */ /* 0x0000e20008000100 */
[----:B------:R0:W4:Y:S01]  /*0330*/  SYNCS.EXCH.64 URZ, [UR7+0x36050], UR8 ;  /* 0x03605008073f75b2 */ /* 0x0001220008000100 */
[----:B------:R0:W0:Y:S01]  /*0340*/  SYNCS.EXCH.64 URZ, [UR7+0x36010], UR4 ;  /* 0x03601004073f75b2 */ /* 0x0000220008000100 */
        /* <DEDUP_REMOVED lines=13> */
[----:B------:R-:W-:Y:S01]  /*0420*/  NOP ;  /* 0x0000000000007918 */ /* 0x000fe20000000000 */
.L_x_3:
[----:B0-----:R-:W-:Y:S05]  /*0430*/  BSYNC B0 ;  /* 0x0000000000007941 */ /* 0x001fea0003800000 */
.L_x_2:
[----:B------:R-:W-:Y:S01]  /*0440*/  ULDC.64 UR4, c[0x0][0x618] ;  /* 0x0001860000047ab9 */ /* 0x000fe20000000a00 */
[----:B------:R-:W-:Y:S01]  /*0450*/  SHF.R.S32.HI R0, RZ, 0x1f, R7 ;  /* 0x0000001fff007819 */ /* 0x000fe20000011407 */
[----:B------:R-:W-:Y:S01]  /*0460*/  NOP ;  /* 0x0000000000007918 */ /* 0x000fe20000000000 */
[----:B------:R-:W-:Y:S01]  /*0470*/  ISETP.NE.U32.AND P0, PT, RZ, UR4, PT ;  /* 0x00000004ff007c0c */ /* 0x000fe2000bf05070 */
[----:B------:R-:W-:Y:S01]  /*0480*/  NOP ;  /* 0x0000000000007918 */ /* 0x000fe20000000000 */
[----:B------:R-:W-:Y:S01]  /*0490*/  LEA.HI R0, R0, R7, RZ, 0x7 ;  /* 0x0000000700007211 */ /* 0x000fe200078f38ff */
[----:B------:R-:W-:Y:S01]  /*04a0*/  ULDC.64 UR12, c[0x0][0x208] ;  /* 0x00008200000c7ab9 */ /* 0x000fe20000000a00 */
[----:B-1234-:R-:W-:Y:S01]  /*04b0*/  BAR.SYNC.DEFER_BLOCKING 0x0 ;  /* 0x0000000000007b1d */ /* 0x01efe20000010000 */
[----:B------:R-:W-:Y:S02]  /*04c0*/  ISETP.NE.AND.EX P0, PT, RZ, UR5, PT, P0 ;  /* 0x00000005ff007c0c */ /* 0x000fe4000bf05300 */
[----:B------:R-:W-:-:S05]  /*04d0*/  LOP3.LUT R0, R0, 0xffffff80, RZ, 0xc0, !PT ;  /* 0xffffff8000007812 */ /* 0x000fca00078ec0ff */
[----:B------:R-:W-:-:S06]  /*04e0*/  IMAD.IADD R5, R7, 0x1, -R0 ;  /* 0x0000000107057824 */ /* 0x000fcc00078e0a00 */
[----:B------:R-:W-:Y:S05]  /*04f0*/  @!P0 BRA `(.L_x_4) ;  /* 0x0000000000208947 */ /* 0x000fea0003800000 */
[----:B------:R-:W0:Y:S02]  /*0500*/  LDC.64 R2, c[0x0][0x618] ;  /* 0x00018600ff027b82 */ /* 0x000e240000000a00 */
[----:B0-----:R-:W2:Y:S02]  /*0510*/  LDG.E.64 R2, desc[UR12][R2.64] ;  /* 0x0000000c02027981 */ /* 0x001ea4000c1e1b00 */
[----:B--2---:R-:W-:-:S04]  /*0520*/  ISETP.NE.U32.AND P0, PT, R2, RZ, PT ;  /* 0x000000ff0200720c */ /* 0x004fc80003f05070 */
[----:B------:R-:W-:-:S13]  /*0530*/  ISETP.NE.AND.EX P0, PT, R3, RZ, PT, P0 ;  /* 0x000000ff0300720c */ /* 0x000fda0003f05300 */
[----:B------:R-:W-:Y:S05]  /*0540*/  @!P0 BRA `(.L_x_4) ;  /* 0x00000000000c8947 */ /* 0x000fea0003800000 */
[----:B------:R-:W2:Y:S02]  /*0550*/  LD.E R2, desc[UR12][R2.64] ;  /* 0x0000000c02027980 */ /* 0x000ea4000c101900 */
[----:B--2---:R-:W-:Y:S01]  /*0560*/  R2UR UR14, R2 ;  /* 0x00000000020e72ca */ /* 0x004fe200000e0000 */
[----:B------:R-:W-:-:S14]  /*0570*/  BRA `(.L_x_5) ;  /* 0x0000000000247947 */ /* 0x000fdc0003800000 */
.L_x_4:
[----:B------:R-:W-:Y:S02]  /*0580*/  ULDC.64 UR4, c[0x0][0x608] ;  /* 0x0001820000047ab9 */ /* 0x000fe40000000a00 */
[----:B------:R-:W-:-:S04]  /*0590*/  ISETP.NE.U32.AND P0, PT, RZ, UR4, PT ;  /* 0x00000004ff007c0c */ /* 0x000fc8000bf05070 */
[----:B------:R-:W-:-:S13]  /*05a0*/  ISETP.NE.AND.EX P0, PT, RZ, UR5, PT, P0 ;  /* 0x00000005ff007c0c */ /* 0x000fda000bf05300 */
[----:B------:R-:W-:Y:S05]  /*05b0*/  @!P0 BRA `(.L_x_6) ;  /* 0x0000000000108947 */ /* 0x000fea0003800000 */
[----:B------:R-:W0:Y:S02]  /*05c0*/  LDC.64 R2, c[0x0][0x608] ;  /* 0x00018200ff027b82 */ /* 0x000e240000000a00 */
[----:B0-----:R-:W2:Y:S02]  /*05d0*/  LDG.E R2, desc[UR12][R2.64] ;  /* 0x0000000c02027981 */ /* 0x001ea4000c1e1900 */
[----:B--2---:R-:W-:Y:S01]  /*05e0*/  R2UR UR14, R2 ;  /* 0x00000000020e72ca */ /* 0x004fe200000e0000 */
[----:B------:R-:W-:-:S14]  /*05f0*/  BRA `(.L_x_5) ;  /* 0x0000000000047947 */ /* 0x000fdc0003800000 */
.L_x_6:
[----:B------:R-:W-:-:S05]  /*0600*/  ULDC UR14, c[0x0][0x600] ;  /* 0x00018000000e7ab9 */ /* 0x000fca0000000800 */
.L_x_5:
[----:B------:R-:W-:Y:S02]  /*0610*/  ULDC.64 UR4, c[0x0][0x620] ;  /* 0x0001880000047ab9 */ /* 0x000fe40000000a00 */
[----:B------:R-:W-:-:S04]  /*0620*/  ISETP.NE.U32.AND P0, PT, RZ, UR4, PT ;  /* 0x00000004ff007c0c */ /* 0x000fc8000bf05070 */
[----:B------:R-:W-:-:S13]  /*0630*/  ISETP.NE.AND.EX P0, PT, RZ, UR5, PT, P0 ;  /* 0x00000005ff007c0c */ /* 0x000fda000bf05300 */
        /* <DEDUP_REMOVED lines=9> */
.L_x_7:
        /* <DEDUP_REMOVED lines=8> */
.L_x_9:
[----:B------:R-:W-:-:S05]  /*0750*/  ULDC UR16, c[0x0][0x604] ;  /* 0x0001810000107ab9 */ /* 0x000fca0000000800 */
.L_x_8:
[----:B------:R-:W-:Y:S01]  /*0760*/  ULDC UR4, c[0x0][0x4d8] ;  /* 0x0001360000047ab9 */ /* 0x000fe20000000800 */
[----:B------:R-:W0:Y:S01]  /*0770*/  S2R R4, SR_CTAID.Y ;  /* 0x0000000000047919 */ /* 0x000e220000002600 */
[----:B------:R-:W-:Y:S01]  /*0780*/  UIADD3 UR4, UR4, 0x7f, URZ ;  /* 0x0000007f04047890 */ /* 0x000fe2000fffe03f */
[----:B------:R-:W-:Y:S01]  /*0790*/  ISETP.NE.AND P0, PT, RZ, UR10, PT ;  /* 0x0000000aff007c0c */ /* 0x000fe2000bf05270 */
[----:B------:R-:W-:Y:S01]  /*07a0*/  ULDC UR37, c[0x0][0x4dc] ;  /* 0x0001370000257ab9 */ /* 0x000fe20000000800 */
[----:B------:R-:W-:Y:S01]  /*07b0*/  ULDC UR38, c[0x0][0x4e0] ;  /* 0x0001380000267ab9 */ /* 0x000fe20000000800 */
[----:B------:R-:W-:Y:S01]  /*07c0*/  USHF.R.S32.HI UR5, URZ, 0x1f, UR4 ;  /* 0x0000001f3f057899 */ /* 0x000fe20008011404 */
[----:B------:R-:W-:Y:S01]  /*07d0*/  IMAD.U32 R6, RZ, RZ, UR37 ;  /* 0x00000025ff067e24 */ /* 0x000fe2000f8e00ff */
[----:B------:R-:W-:Y:S02]  /*07e0*/  ULDC UR51, c[0x0][0x294] ;  /* 0x0000a50000337ab9 */ /* 0x000fe40000000800 */
[----:B------:R-:W-:-:S02]  /*07f0*/  ULEA.HI UR5, UR5, UR4, URZ, 0x7 ;  /* 0x0000000405057291 */ /* 0x000fc4000f8f383f */
[----:B------:R-:W-:Y:S01]  /*0800*/  IABS R6, R6 ;  /* 0x0000000600067213 */ /* 0x000fe20000000000 */
[----:B------:R-:W-:Y:S01]  /*0810*/  UMOV UR4, URZ ;  /* 0x0000003f00047c82 */ /* 0x000fe20008000000 */
[----:B------:R-:W-:Y:S02]  /*0820*/  USHF.R.S32.HI UR36, URZ, 0x7, UR5 ;  /* 0x000000073f247899 */ /* 0x000fe40008011405 */
[----:B------:R-:W-:-:S04]  /*0830*/  R2UR UR17, R6 ;  /* 0x00000000061172ca */ /* 0x000fc800000e0000 */
[----:B------:R-:W-:-:S05]  /*0840*/  IMAD.U32 R3, RZ, RZ, UR36 ;  /* 0x00000024ff037e24 */ /* 0x000fca000f8e00ff */
[-C--:B------:R-:W-:Y:S02]  /*0850*/  IABS R0, R3.reuse ;  /* 0x0000000300007213 */ /* 0x080fe40000000000 */
[----:B------:R-:W-:Y:S02]  /*0860*/  IABS R3, R3 ;  /* 0x0000000300037213 */ /* 0x000fe40000000000 */
[----:B------:R-:W-:-:S13]  /*0870*/  R2UR UR11, R0 ;  /* 0x00000000000b72ca */ /* 0x000fda00000e0000 */
[----:B------:R-:W1:Y:S08]  /*0880*/  I2F.RP R0, UR11 ;  /* 0x0000000b00007d06 */ /* 0x000e700008209400 */
[----:B-1----:R-:W1:Y:S02]  /*0890*/  MUFU.RCP R0, R0 ;  /* 0x0000000000007308 */ /* 0x002e640000001000 */
[----:B-1----:R-:W-:Y:S01]  /*08a0*/  VIADD R2, R0, 0xffffffe ;  /* 0x0ffffffe00027836 */ /* 0x002fe20000000000 */
[----:B0-----:R-:W-:-:S04]  /*08b0*/  IABS R0, R4 ;  /* 0x0000000400007213 */ /* 0x001fc80000000000 */
[----:B------:R-:W-:Y:S01]  /*08c0*/  R2UR UR8, R0 ;  /* 0x00000000000872ca */ /* 0x000fe200000e0000 */
[----:B------:R-:W0:Y:S08]  /*08d0*/  F2I.FTZ.U32.TRUNC.NTZ R2, R2 ;  /* 0x0000000200027305 */ /* 0x000e30000021f000 */
[----:B------:R-:W1:Y:S01]  /*08e0*/  I2F.RP R0, UR17 ;  /* 0x0000001100007d06 */ /* 0x000e620008209400 */
[----:B0-----:R-:W-:Y:S01]  /*08f0*/  R2UR UR5, R2 ;  /* 0x00000000020572ca */ /* 0x001fe200000e0000 */
[----:B------:R-:W-:-:S05]  /*0900*/  IMAD.MOV R2, RZ, RZ, -R3 ;  /* 0x000000ffff027224 */ /* 0x000fca00078e0a03 */
[----:B------:R-:W-:Y:S01]  /*0910*/  R2UR UR9, R2 ;  /* 0x00000000020972ca */ /* 0x000fe200000e0000 */
[----:B-1----:R-:W0:Y:S06]  /*0920*/  MUFU.RCP R0, R0 ;  /* 0x0000000000007308 */ /* 0x002e2c0000001000 */
[----:B------:R-:W-:-:S04]  /*0930*/  UIADD3 UR7, URZ, -UR5, URZ ;  /* 0x800000053f077290 */ /* 0x000fc8000fffe03f */
[----:B------:R-:W-:-:S04]  /*0940*/  UIMAD UR7, UR7, UR11, URZ ;  /* 0x0000000b070772a4 */ /* 0x000fc8000f8e023f */
[----:B------:R-:W-:-:S04]  /*0950*/  UIMAD.WIDE.U32 UR4, UR5, UR7, UR4 ;  /* 0x00000007050472a5 */ /* 0x000fc8000f8e0004 */
[----:B------:R-:W-:Y:S01]  /*0960*/  UIMAD.WIDE.U32 UR4, UR5, UR8, URZ ;  /* 0x00000008050472a5 */ /* 0x000fe2000f8e003f */
[----:B0-----:R-:W-:Y:S02]  /*0970*/  VIADD R2, R0, 0xffffffe ;  /* 0x0ffffffe00027836 */ /* 0x001fe40000000000 */
[----:B------:R-:W0:Y:S01]  /*0980*/  S2UR UR7, SR_CTAID.Y ;  /* 0x00000000000779c3 */ /* 0x000e220000002600 */
[----:B------:R-:W-:-:S03]  /*0990*/  UIMAD UR4, UR5, UR9, UR8 ;  /* 0x00000009050472a4 */ /* 0x000fc6000f8e0208 */
[----:B------:R-:W1:Y:S01]  /*09a0*/  F2I.FTZ.U32.TRUNC.NTZ R2, R2 ;  /* 0x0000000200027305 */ /* 0x000e62000021f000 */
[----:B------:R-:W-:-:S11]  /*09b0*/  UISETP.GT.U32.AND UP1, UPT, UR11, UR4, UPT ;  /* 0x000000040b00728c */ /* 0x000fd6000bf24070 */
[----:B------:R-:W-:Y:S02]  /*09c0*/  @!UP1 UIADD3 UR4, UR4, -UR11, URZ ;  /* 0x8000000b04049290 */ /* 0x000fe4000fffe03f */
[----:B------:R-:W-:Y:S02]  /*09d0*/  @!UP1 UIADD3 UR5, UR5, 0x1, URZ ;  /* 0x0000000105059890 */ /* 0x000fe4000fffe03f */
[----:B------:R-:W-:Y:S02]  /*09e0*/  UISETP.GE.U32.AND UP0, UPT, UR4, UR11, UPT ;  /* 0x0000000b0400728c */ /* 0x000fe4000bf06070 */
[----:B0-----:R-:W-:-:S04]  /*09f0*/  ULOP3.LUT UR4, UR7, UR36, URZ, 0x3c, !UPT ;  /* 0x0000002407047292 */ /* 0x001fc8000f8e3c3f */
[----:B------:R-:W-:-:S05]  /*0a00*/  UISETP.GE.AND UP1, UPT, UR4, URZ, UPT ;  /* 0x0000003f0400728c */ /* 0x000fca000bf26270 */
[----:B------:R-:W-:Y:S02]  /*0a10*/  @UP0 UIADD3 UR5, UR5, 0x1, URZ ;  /* 0x0000000105050890 */ /* 0x000fe4000fffe03f */
[----:B------:R-:W-:Y:S01]  /*0a20*/  UISETP.NE.AND UP0, UPT, UR36, URZ, UPT ;  /* 0x0000003f2400728c */ /* 0x000fe2000bf05270 */
[----:B------:R-:W-:-:S04]  /*0a30*/  UMOV UR4, URZ ;  /* 0x0000003f00047c82 */ /* 0x000fc80008000000 */
[----:B------:R-:W-:Y:S01]  /*0a40*/  UMOV UR11, UR5 ;  /* 0x00000005000b7c82 */ /* 0x000fe20008000000 */
[----:B-1----:R-:W-:Y:S01]  /*0a50*/  R2UR UR5, R2 ;  /* 0x00000000020572ca */ /* 0x002fe200000e0000 */
[----:B------:R-:W-:Y:S01]  /*0a60*/  @!UP1 UIADD3 UR11, -UR11, URZ, URZ ;  /* 0x0000003f0b0b9290 */ /* 0x000fe2000fffe13f */
[----:B------:R-:W-:-:S03]  /*0a70*/  IMAD.U32 R2, RZ, RZ, UR38 ;  /* 0x00000026ff027e24 */ /* 0x000fc6000f8e00ff */
[----:B------:R-:W-:Y:S02]  /*0a80*/  @!UP0 ULOP3.LUT UR11, URZ, UR36, URZ, 0x33, !UPT ;  /* 0x000000243f0b8292 */ /* 0x000fe4000f8e333f */
[----:B------:R-:W-:-:S04]  /*0a90*/  IABS R2, R2 ;  /* 0x0000000200027213 */ /* 0x000fc80000000000 */
[----:B------:R-:W-:Y:S01]  /*0aa0*/  IMAD.U32 R0, RZ, RZ, UR11 ;  /* 0x0000000bff007e24 */ /* 0x000fe2000f8e00ff */
[----:B------:R-:W-:Y:S01]  /*0ab0*/  R2UR UR18, R2 ;  /* 0x00000000021272ca */ /* 0x000fe200000e0000 */
[----:B------:R-:W-:-:S03]  /*0ac0*/  UIADD3 UR8, URZ, -UR5, URZ ;  /* 0x800000053f087290 */ /* 0x000fc6000fffe03f */
[----:B------:R-:W-:Y:S01]  /*0ad0*/  IABS R0, R0 ;  /* 0x0000000000007213 */ /* 0x000fe20000000000 */
[----:B------:R-:W-:-:S03]  /*0ae0*/  UIMAD UR8, UR8, UR17, URZ ;  /* 0x00000011080872a4 */ /* 0x000fc6000f8e023f */
[----:B------:R-:W-:Y:S01]  /*0af0*/  R2UR UR9, R0 ;  /* 0x00000000000972ca */ /* 0x000fe200000e0000 */
[----:B------:R-:W-:-:S04]  /*0b00*/  UIMAD.WIDE.U32 UR4, UR5, UR8, UR4 ;  /* 0x00000008050472a5 */ /* 0x000fc8000f8e0004 */
[----:B------:R-:W0:Y:S08]  /*0b10*/  I2F.RP R0, UR18 ;  /* 0x0000001200007d06 */ /* 0x000e300008209400 */
[----:B------:R-:W-:-:S04]  /*0b20*/  UIMAD.WIDE.U32 UR4, UR5, UR9, URZ ;  /* 0x00000009050472a5 */ /* 0x000fc8000f8e003f */
[----:B------:R-:W-:Y:S01]  /*0b30*/  UIADD3 UR4, -UR5, URZ, URZ ;  /* 0x0000003f05047290 */ /* 0x000fe2000fffe13f */
[----:B0-----:R-:W0:Y:S03]  /*0b40*/  MUFU.RCP R0, R0 ;  /* 0x0000000000007308 */ /* 0x001e260000001000 */
[----:B------:R-:W-:-:S04]  /*0b50*/  UIMAD UR4, UR17, UR4, UR9 ;  /* 0x00000004110472a4 */ /* 0x000fc8000f8e0209 */
[----:B------:R-:W-:-:S11]  /*0b60*/  UISETP.GT.U32.AND UP1, UPT, UR17, UR4, UPT ;  /* 0x000000041100728c */ /* 0x000fd6000bf24070 */
[----:B------:R-:W-:Y:S01]  /*0b70*/  @!UP1 UIADD3 UR4, UR4, -UR17, URZ ;  /* 0x8000001104049290 */ /* 0x000fe2000fffe03f */
[----:B0-----:R-:W-:Y:S01]  /*0b80*/  VIADD R2, R0, 0xffffffe ;  /* 0x0ffffffe00027836 */ /* 0x001fe20000000000 */
[----:B------:R-:W-:Y:S02]  /*0b90*/  @!UP1 UIADD3 UR5, UR5, 0x1, URZ ;  /* 0x0000000105059890 */ /* 0x000fe4000fffe03f */
[----:B------:R-:W-:Y:S02]  /*0ba0*/  UISETP.GE.U32.AND UP0, UPT, UR4, UR17, UPT ;  /* 0x000000110400728c */ /* 0x000fe4000bf06070 */
[----:B------:R-:W-:Y:S01]  /*0bb0*/  ULOP3.LUT UR4, UR11, UR37, URZ, 0x3c, !UPT ;  /* 0x000000250b047292 */ /* 0x000fe2000f8e3c3f */
[----:B------:R-:W0:Y:S03]  /*0bc0*/  F2I.FTZ.U32.TRUNC.NTZ R2, R2 ;  /* 0x0000000200027305 */ /* 0x000e26000021f000 */
[----:B------:R-:W-:-:S03]  /*0bd0*/  UISETP.GE.AND UP1, UPT, UR4, URZ, UPT ;  /* 0x0000003f0400728c */ /* 0x000fc6000bf26270 */
[----:B------:R-:W-:Y:S02]  /*0be0*/  UMOV UR4, URZ ;  /* 0x0000003f00047c82 */ /* 0x000fe40008000000 */
[----:B------:R-:W-:Y:S02]  /*0bf0*/  @UP0 UIADD3 UR5, UR5, 0x1, URZ ;  /* 0x0000000105050890 */ /* 0x000fe4000fffe03f */
[----:B------:R-:W-:-:S05]  /*0c00*/  UISETP.NE.AND UP0, UPT, UR37, URZ, UPT ;  /* 0x0000003f2500728c */ /* 0x000fca000bf05270 */
[----:B------:R-:W-:Y:S01]  /*0c10*/  UMOV UR17, UR5 ;  /* 0x0000000500117c82 */ /* 0x000fe20008000000 */
[----:B0-----:R-:W-:Y:S01]  /*0c20*/  R2UR UR5, R2 ;  /* 0x00000000020572ca */ /* 0x001fe200000e0000 */
[----:B------:R-:W-:-:S04]  /*0c30*/  @!UP1 UIADD3 UR17, -UR17, URZ, URZ ;  /* 0x0000003f11119290 */ /* 0x000fc8000fffe13f */
[----:B------:R-:W-:-:S06]  /*0c40*/  @!UP0 ULOP3.LUT UR17, URZ, UR37, URZ, 0x33, !UPT ;  /* 0x000000253f118292 */ /* 0x000fcc000f8e333f */
[----:B------:R-:W-:Y:S02]  /*0c50*/  IMAD.U32 R0, RZ, RZ, UR17 ;  /* 0x00000011ff007e24 */ /* 0x000fe4000f8e00ff */
[----:B------:R-:W-:-:S03]  /*0c60*/  UIADD3 UR8, URZ, -UR5, URZ ;  /* 0x800000053f087290 */ /* 0x000fc6000fffe03f */
[----:B------:R-:W-:Y:S01]  /*0c70*/  IABS R0, R0 ;  /* 0x0000000000007213 */ /* 0x000fe20000000000 */
[----:B------:R-:W-:-:S03]  /*0c80*/  UIMAD UR8, UR8, UR18, URZ ;  /* 0x00000012080872a4 */ /* 0x000fc6000f8e023f */
[----:B------:R-:W-:Y:S01]  /*0c90*/  R2UR UR9, R0 ;  /* 0x00000000000972ca */ /* 0x000fe200000e0000 */
[----:B------:R-:W-:Y:S02]  /*0ca0*/  UIMAD.WIDE.U32 UR4, UR5, UR8, UR4 ;  /* 0x00000008050472a5 */ /* 0x000fe4000f8e0004 */
[----:B------:R-:W-:-:S10]  /*0cb0*/  UIADD3 UR8, UR51, 0x1f, URZ ;  /* 0x0000001f33087890 */ /* 0x000fd4000fffe03f */
[----:B------:R-:W-:-:S04]  /*0cc0*/  UIMAD.WIDE.U32 UR4, UR5, UR9, URZ ;  /* 0x00000009050472a5 */ /* 0x000fc8000f8e003f */
[----:B------:R-:W-:-:S04]  /*0cd0*/  UIADD3 UR4, -UR5, URZ, URZ ;  /* 0x0000003f05047290 */ /* 0x000fc8000fffe13f */
[----:B------:R-:W-:Y:S02]  /*0ce0*/  UIMAD UR4, UR18, UR4, UR9 ;  /* 0x00000004120472a4 */ /* 0x000fe4000f8e0209 */
[----:B------:R-:W-:Y:S02]  /*0cf0*/  ULOP3.LUT UR9, UR17, UR38, URZ, 0x3c, !UPT ;  /* 0x0000002611097292 */ /* 0x000fe4000f8e3c3f */
[----:B------:R-:W-:-:S11]  /*0d00*/  UISETP.GT.U32.AND UP1, UPT, UR18, UR4, UPT ;  /* 0x000000041200728c */ /* 0x000fd6000bf24070 */
[----:B------:R-:W-:Y:S02]  /*0d10*/  @!UP1 UIADD3 UR4, UR4, -UR18, URZ ;  /* 0x8000001204049290 */ /* 0x000fe4000fffe03f */
[----:B------:R-:W-:Y:S02]  /*0d20*/  @!UP1 UIADD3 UR5, UR5, 0x1, URZ ;  /* 0x0000000105059890 */ /* 0x000fe4000fffe03f */
[----:B------:R-:W-:Y:S02]  /*0d30*/  UISETP.GE.U32.AND UP0, UPT, UR4, UR18, UPT ;  /* 0x000000120400728c */ /* 0x000fe4000bf06070 */
[----:B------:R-:W-:Y:S02]  /*0d40*/  UISETP.GE.AND UP1, UPT, UR9, URZ, UPT ;  /* 0x0000003f0900728c */ /* 0x000fe4000bf26270 */
[----:B------:R-:W-:-:S04]  /*0d50*/  USHF.R.S32.HI UR4, URZ, 0x1f, UR8 ;  /* 0x0000001f3f047899 */ /* 0x000fc80008011408 */
[----:B------:R-:W-:Y:S02]  /*0d60*/  ULEA.HI UR4, UR4, UR8, URZ, 0x5 ;  /* 0x0000000804047291 */ /* 0x000fe4000f8f283f */
[----:B------:R-:W-:Y:S02]  /*0d70*/  UIADD3 UR8, -UR11, URZ, URZ ;  /* 0x0000003f0b087290 */ /* 0x000fe4000fffe13f */
[----:B------:R-:W-:Y:S02]  /*0d80*/  @UP0 UIADD3 UR5, UR5, 0x1, URZ ;  /* 0x0000000105050890 */ /* 0x000fe4000fffe03f */
[----:B------:R-:W-:Y:S02]  /*0d90*/  UISETP.NE.AND UP0, UPT, UR38, URZ, UPT ;  /* 0x0000003f2600728c */ /* 0x000fe4000bf05270 */
[----:B------:R-:W-:Y:S02]  /*0da0*/  USHF.R.S32.HI UR39, URZ, 0x5, UR4 ;  /* 0x000000053f277899 */ /* 0x000fe40008011404 */
[----:B------:R-:W-:Y:S01]  /*0db0*/  UIADD3 UR4, -UR17, URZ, URZ ;  /* 0x0000003f11047290 */ /* 0x000fe2000fffe13f */
[----:B------:R-:W-:Y:S01]  /*0dc0*/  UMOV UR23, UR5 ;  /* 0x0000000500177c82 */ /* 0x000fe20008000000 */
[----:B------:R-:W-:-:S02]  /*0dd0*/  UIMAD UR36, UR36, UR8, UR7 ;  /* 0x00000008242472a4 */ /* 0x000fc4000f8e0207 */
[----:B------:R-:W-:-:S03]  /*0de0*/  @!UP1 UIADD3 UR23, -UR23, URZ, URZ ;  /* 0x0000003f17179290 */ /* 0x000fc6000fffe13f */
[----:B------:R-:W-:Y:S02]  /*0df0*/  @!UP0 ULOP3.LUT UR23, URZ, UR38, URZ, 0x33, !UPT ;  /* 0x000000263f178292 */ /* 0x000fe4000f8e333f */
[----:B------:R-:W-:Y:S02]  /*0e00*/  UIMAD UR37, UR37, UR4, UR11 ;  /* 0x00000004252572a4 */ /* 0x000fe4000f8e020b */
[----:B------:R-:W-:-:S04]  /*0e10*/  UIADD3 UR5, -UR23, URZ, URZ ;  /* 0x0000003f17057290 */ /* 0x000fc8000fffe13f */
[----:B------:R-:W-:Y:S01]  /*0e20*/  UIMAD UR38, UR38, UR5, UR17 ;  /* 0x00000005262672a4 */ /* 0x000fe2000f8e0211 */
[----:B------:R-:W-:Y:S11]  /*0e30*/  @!P0 BRA `(.L_x_10) ;  /* 0x00000160001c8947 */ /* 0x000ff60003800000 */
[----:B------:R-:W-:-:S06]  /*0e40*/  UISETP.NE.AND UP0, UPT, UR10, 0x1, UPT ;  /* 0x000000010a00788c */ /* 0x000fcc000bf05270 */
[----:B------:R-:W-:-:S13]  /*0e50*/  PLOP3.LUT P0, PT, PT, PT, UP0, 0x80, 0x0 ;  /* 0x000000000000781c */ /* 0x000fda0003f0f008 */
[----:B------:R-:W-:Y:S05]  /*0e60*/  @P0 EXIT ;  /* 0x000000000000094d */ /* 0x000fea0003800000 */
[----:B------:R0:W-:Y:S01]  /*0e70*/  STL [R1], RZ ;  /* 0x000000ff01007387 */ /* 0x0001e20000100800 */
[----:B------:R-:W-:Y:S01]  /*0e80*/  UISETP.GE.AND UP0, UPT, UR51, 0x1, UPT ;  /* 0x000000013300788c */ /* 0x000fe2000bf06270 */
[----:B------:R-:W-:Y:S01]  /*0e90*/  CS2R R86, SRZ ;  /* 0x0000000000567805 */ /* 0x000fe2000001ff00 */
[----:B------:R-:W-:Y:S01]  /*0ea0*/  UMOV UR4, URZ ;  /* 0x0000003f00047c82 */ /* 0x000fe20008000000 */
[----:B------:R0:W-:Y:S01]  /*0eb0*/  STL [R1+0x4], RZ ;  /* 0x000004ff01007387 */ /* 0x0001e20000100800 */
[----:B------:R-:W-:Y:S02]  /*0ec0*/  CS2R R152, SRZ ;  /* 0x0000000000987805 */ /* 0x000fe4000001ff00 */
[----:B------:R-:W-:Y:S02]  /*0ed0*/  CS2R R154, SRZ ;  /* 0x00000000009a7805 */ /* 0x000fe4000001ff00 */
[----:B------:R-:W-:Y:S01]  /*0ee0*/  PLOP3.LUT P0, PT, PT, PT, UP0, 0x80, 0x0 ;  /* 0x000000000000781c */ /* 0x000fe20003f0f008 */
[----:B------:R0:W-:Y:S01]  /*0ef0*/  STL [R1+0x8], RZ ;  /* 0x000008ff01007387 */ /* 0x0001e20000100800 */
[----:B------:R-:W-:-:S02]  /*0f00*/  CS2R R156, SRZ ;  /* 0x00000000009c7805 */ /* 0x000fc4000001ff00 */
[----:B------:R-:W-:Y:S02]  /*0f10*/  CS2R R158, SRZ ;  /* 0x00000000009e7805 */ /* 0x000fe4000001ff00 */
[----:B------:R-:W-:Y:S01]  /*0f20*/  CS2R R160, SRZ ;  /* 0x0000000000a07805 */ /* 0x000fe2000001ff00 */
[----:B------:R0:W-:Y:S01]  /*0f30*/  STL [R1+0xc], RZ ;  /* 0x00000cff01007387 */ /* 0x0001e20000100800 */
[----:B------:R-:W-:Y:S02]  /*0f40*/  CS2R R162, SRZ ;  /* 0x0000000000a27805 */ /* 0x000fe4000001ff00 */
[----:B------:R-:W-:Y:S02]  /*0f50*/  CS2R R164, SRZ ;  /* 0x0000000000a47805 */ /* 0x000fe4000001ff00 */
[----:B------:R-:W-:Y:S01]  /*0f60*/  CS2R R166, SRZ ;  /* 0x0000000000a67805 */ /* 0x000fe2000001ff00 */
        /* <DEDUP_REMOVED lines=116> */
[----:B------:R0:W-:Y:S04]  /*16b0*/  STL [R1+0x84], RZ ;  /* 0x000084ff01007387 */ /* 0x0001e80000100800 */
        /* <DEDUP_REMOVED lines=29> */
[----:B------:R0:W-:Y:S01]  /*1890*/  STL [R1+0xfc], RZ ;  /* 0x0000fcff01007387 */ /* 0x0001e20000100800 */
[----:B------:R-:W-:Y:S05]  /*18a0*/  @!P0 BRA `(.L_x_11) ;  /* 0x0000000c00f48947 */ /* 0x000fea0003800000 */
[----:B------:R-:W-:-:S04]  /*18b0*/  ULOP3.LUT UR4, UR15, 0x1, URZ, 0xfc, !UPT ;  /* 0x000000010f047892 */ /* 0x000fc8000f8efc3f */
[----:B------:R-:W-:-:S06]  /*18c0*/  UISETP.NE.AND UP0, UPT, UR4, 0x3, UPT ;  /* 0x000000030400788c */ /* 0x000fcc000bf05270 */
[----:B------:R-:W-:-:S13]  /*18d0*/  PLOP3.LUT P1, PT, PT, PT, UP0, 0x80, 0x0 ;  /* 0x000000000000781c */ /* 0x000fda0003f2f008 */
[----:B------:R-:W-:Y:S05]  /*18e0*/  @!P1 BRA `(.L_x_12) ;  /* 0x0000000000049947 */ /* 0x000fea0003800000 */
[----:B------:R-:W-:Y:S01]  /*18f0*/  BPT.TRAP 0x1 ;  /* 0x000000040000795c */ /* 0x000fe20000300000 */
.L_x_12:
[----:B------:R-:W1:Y:S01]  /*1900*/  S2UR UR5, SR_CgaCtaId ;  /* 0x00000000000579c3 */ /* 0x000e620000008800 */
[----:B------:R-:W-:Y:S01]  /*1910*/  SHF.L.U32 R0, RZ, 0x1f, RZ ;  /* 0x0000001fff007819 */ /* 0x000fe200000006ff */
[----:B------:R-:W-:Y:S02]  /*1920*/  UMOV UR4, 0x400 ;  /* 0x0000040000047882 */ /* 0x000fe40000000000 */
[----:B-1----:R-:W-:-:S12]  /*1930*/  ULEA UR6, UR5, UR4, 0x18 ;  /* 0x0000000405067291 */ /* 0x002fd8000f8ec03f */
.L_x_13:
[----:B-1----:R-:W-:-:S04]  /*1940*/  IMAD.U32 R3, RZ, RZ, UR6 ;  /* 0x00000006ff037e24 */ /* 0x002fc8000f8e00ff */
[----:B------:R1:W2:Y:S03]  /*1950*/  SYNCS.PHASECHK.TRANS64.TRYWAIT P1, [R3+URZ+0x36000], R0 ;  /* 0x03600000030075a7 */ /* 0x0002a6000802017f */
[----:B--2---:R-:W-:Y:S05]  /*1960*/  @!P1 NANOSLEEP.SYNCS 0x989680 ;  /* 0x009896800000995d */ /* 0x004fea0003900000 */
[----:B------:R-:W2:Y:S02]  /*1970*/  @!P1 SYNCS.PHASECHK.TRANS64 P1, [R3+URZ+0x36000], R0 ;  /* 0x03600000030095a7 */ /* 0x000ea4000802007f */
[----:B--2---:R-:W-:Y:S05]  /*1980*/  @!P1 BRA `(.L_x_13) ;  /* 0xfffffffc00ec9947 */ /* 0x004fea000383ffff */
[----:B------:R-:W-:Y:S01]  /*1990*/  UIADD3 UR4, UR6, 0x24000, URZ ;  /* 0x0002400006047890 */ /* 0x000fe2000fffe03f */
[----:B------:R-:W-:Y:S01]  /*19a0*/  WARPGROUP.ARRIVE ;  /* 0x00000000000079c5 */ /* 0x000fe20000000000 */
[----:B------:R-:W-:Y:S02]  /*19b0*/  UMOV UR7, 0x40000040 ;  /* 0x4000004000077882 */ /* 0x000fe40000000000 */
[----:B------:R-:W-:Y:S02]  /*19c0*/  USHF.R.U32.HI UR5, URZ, 0x4, UR4 ;  /* 0x000000043f057899 */ /* 0x000fe40008011604 */
[----:B------:R-:W-:Y:S02]  /*19d0*/  USHF.R.U32.HI UR4, URZ, 0x4, UR6 ;  /* 0x000000043f047899 */ /* 0x000fe40008011606 */
[----:B------:R-:W-:Y:S02]  /*19e0*/  ULOP3.LUT UR5, UR5, 0x3fff, URZ, 0xc0, !UPT ;  /* 0x00003fff05057892 */ /* 0x000fe4000f8ec03f */
[----:B------:R-:W-:-:S02]  /*19f0*/  ULOP3.LUT UR8, UR4, 0x3fff, URZ, 0xc0, !UPT ;  /* 0x00003fff04087892 */ /* 0x000fc4000f8ec03f */
[----:B------:R-:W-:-:S03]  /*1a00*/  ULOP3.LUT UR9, UR5, 0x1000000, URZ, 0xfc, !UPT ;  /* 0x0100000005097892 */ /* 0x000fc6000f8efc3f */
[----:B------:R-:W-:Y:S02]  /*1a10*/  UMOV UR5, 0x40000040 ;  /* 0x4000004000057882 */ /* 0x000fe40000000000 */
[----:B------:R-:W-:Y:S02]  /*1a20*/  UMOV UR4, UR8 ;  /* 0x0000000800047c82 */ /* 0x000fe40008000000 */
[----:B------:R-:W-:Y:S02]  /*1a30*/  UMOV UR6, UR9 ;  /* 0x0000000900067c82 */ /* 0x000fe40008000000 */
[----:B------:R-:W-:Y:S01]  /*1a40*/  HGMMA.64x128x16.F32 R68, gdesc[UR4].tnspA.tnspB, RZ, !UPT, gsb0 ;  /* 0x61e00000044479f0 */ /* 0x000fe2000c0008ff */
[----:B------:R-:W-:Y:S01]  /*1a50*/  UIADD3 UR4, UR8, 0x100, URZ ;  /* 0x0000010008047890 */ /* 0x000fe2000fffe03f */
[----:B------:R-:W-:Y:S01]  /*1a60*/  UMOV UR5, 0x40000040 ;  /* 0x4000004000057882 */ /* 0x000fe20000000000 */
[----:B------:R-:W-:Y:S02]  /*1a70*/  WARPGROUP.DEPBAR.LE gsb0, 0x0 ;  /* 0x00008000000079c5 */ /* 0x000fe40000010000 */
[----:B------:R-:W-:Y:S01]  /*1a80*/  WARPGROUP.ARRIVE ;  /* 0x00000000000079c5 */ /* 0x000fe20000000000 */
[----:B------:R-:W-:-:S02]  /*1a90*/  IMAD.MOV.U32 R45, RZ, RZ, R88 ;  /* 0x000000ffff2d7224 */ /* 0x000fc400078e0058 */
[----:B------:R-:W-:Y:S02]  /*1aa0*/  IMAD.MOV.U32 R44, RZ, RZ, R89 ;  /* 0x000000ffff2c7224 */ /* 0x000fe400078e0059 */
[----:B------:R-:W-:Y:S02]  /*1ab0*/  IMAD.MOV.U32 R43, RZ, RZ, R90 ;  /* 0x000000ffff2b7224 */ /* 0x000fe400078e005a */
[----:B------:R-:W-:Y:S01]  /*1ac0*/  HGMMA.64x128x16.F32 R152, gdesc[UR4].tnspA.tnspB, RZ, !UPT, gsb0 ;  /* 0x61e00000049879f0 */ /* 0x000fe2000c0008ff */
[----:B------:R-:W-:Y:S01]  /*1ad0*/  UIADD3 UR4, UR8, 0x200, URZ ;  /* 0x0000020008047890 */ /* 0x000fe2000fffe03f */
[----:B------:R-:W-:Y:S01]  /*1ae0*/  IMAD.MOV.U32 R42, RZ, RZ, R91 ;  /* 0x000000ffff2a7224 */ /* 0x000fe200078e005b */
[----:B------:R-:W-:Y:S01]  /*1af0*/  UMOV UR5, 0x40000040 ;  /* 0x4000004000057882 */ /* 0x000fe20000000000 */
[----:B------:R-:W-:Y:S02]  /*1b00*/  IMAD.MOV.U32 R41, RZ, RZ, R92 ;  /* 0x000000ffff297224 */ /* 0x000fe400078e005c */
[----:B------:R-:W-:-:S02]  /*1b10*/  IMAD.MOV.U32 R40, RZ, RZ, R93 ;  /* 0x000000ffff287224 */ /* 0x000fc400078e005d */
[----:B------:R-:W-:Y:S02]  /*1b20*/  IMAD.MOV.U32 R39, RZ, RZ, R94 ;  /* 0x000000ffff277224 */ /* 0x000fe400078e005e */
[----:B------:R-:W-:Y:S02]  /*1b30*/  IMAD.MOV.U32 R38, RZ, RZ, R95 ;  /* 0x000000ffff267224 */ /* 0x000fe400078e005f */
[----:B------:R-:W-:Y:S02]  /*1b40*/  IMAD.MOV.U32 R37, RZ, RZ, R96 ;  /* 0x000000ffff257224 */ /* 0x000fe400078e0060 */
[----:B------:R-:W-:Y:S02]  /*1b50*/  IMAD.MOV.U32 R36, RZ, RZ, R97 ;  /* 0x000000ffff247224 */ /* 0x000fe400078e0061 */
        /* <DEDUP_REMOVED lines=31> */
[----:B-1----:R-:W-:-:S02]  /*1d50*/  IMAD.MOV.U32 R3, RZ, RZ, R129 ;  /* 0x000000ffff037224 */ /* 0x002fc400078e0081 */
        /* <DEDUP_REMOVED lines=26> */
[----:B------:R-:W-:Y:S01]  /*1f00*/  IMAD.MOV.U32 R220, RZ, RZ, R33 ;  /* 0x000000ffffdc7224 */ /* 0x000fe200078e0021 */
[----:B------:R-:W-:Y:S02]  /*1f10*/  WARPGROUP.DEPBAR.LE gsb0, 0x0 ;  /* 0x00008000000079c5 */ /* 0x000fe40000010000 */
[----:B------:R-:W-:Y:S01]  /*1f20*/  WARPGROUP.ARRIVE ;  /* 0x00000000000079c5 */ /* 0x000fe20000000000 */
[----:B------:R1:W-:Y:S01]  /*1f30*/  STL.64 [R1+0x168], R214 ;  /* 0x000168d601007387 */ /* 0x0003e20000100a00 */
[----:B------:R-:W-:Y:S02]  /*1f40*/  IMAD.MOV.U32 R221, RZ, RZ, R32 ;  /* 0x000000ffffdd7224 */ /* 0x000fe400078e0020 */
[----:B------:R-:W-:Y:S01]  /*1f50*/  IMAD.MOV.U32 R222, RZ, RZ, R31 ;  /* 0x000000ffffde7224 */ /* 0x000fe200078e001f */
[----:B------:R2:W-:Y:S01]  /*1f60*/  STL.64 [R1+0x160], R212 ;  /* 0x000160d401007387 */ /* 0x0005e20000100a00 */
[----:B------:R-:W-:Y:S01]  /*1f70*/  HGMMA.64x128x16.F32 R88, gdesc[UR4].tnspA.tnspB, RZ, !UPT, gsb0 ;  /* 0x61e00000045879f0 */ /* 0x000fe2000c0008ff */
[----:B------:R-:W-:Y:S01]  /*1f80*/  UIADD3 UR4, UR8, 0x300, URZ ;  /* 0x0000030008047890 */ /* 0x000fe2000fffe03f */
[----:B------:R-:W-:Y:S01]  /*1f90*/  IMAD.MOV.U32 R223, RZ, RZ, R30 ;  /* 0x000000ffffdf7224 */ /* 0x000fe200078e001e */
[----:B------:R3:W-:Y:S01]  /*1fa0*/  STL.64 [R1+0x158], R210 ;  /* 0x000158d201007387 */ /* 0x0007e20000100a00 */
[----:B------:R-:W-:Y:S01]  /*1fb0*/  IMAD.MOV.U32 R224, RZ, RZ, R29 ;  /* 0x000000ffffe07224 */ /* 0x000fe200078e001d */
[----:B------:R-:W-:Y:S01]  /*1fc0*/  UMOV UR5, 0x40000040 ;  /* 0x4000004000057882 */ /* 0x000fe20000000000 */
[----:B------:R-:W-:Y:S01]  /*1fd0*/  IMAD.MOV.U32 R225, RZ, RZ, R28 ;  /* 0x000000ffffe17224 */ /* 0x000fe200078e001c */
[----:B------:R4:W-:Y:S01]  /*1fe0*/  STL.64 [R1+0x150], R208 ;  /* 0x000150d001007387 */ /* 0x0009e20000100a00 */
[----:B-1----:R-:W-:-:S02]  /*1ff0*/  IMAD.MOV.U32 R214, RZ, RZ, R39 ;  /* 0x000000ffffd67224 */ /* 0x002fc400078e0027 */
[----:B------:R-:W-:Y:S01]  /*2000*/  IMAD.MOV.U32 R215, RZ, RZ, R38 ;  /* 0x000000ffffd77224 */ /* 0x000fe200078e0026 */
[----:B------:R1:W-:Y:S01]  /*2010*/  STL.64 [R1+0x148], R206 ;  /* 0x000148ce01007387 */ /* 0x0003e20000100a00 */
[----:B--2---:R-:W-:Y:S02]  /*2020*/  IMAD.MOV.U32 R212, RZ, RZ, R41 ;  /* 0x000000ffffd47224 */ /* 0x004fe400078e0029 */
[----:B------:R-:W-:Y:S01]  /*2030*/  IMAD.MOV.U32 R213, RZ, RZ, R40 ;  /* 0x000000ffffd57224 */ /* 0x000fe200078e0028 */
[----:B------:R2:W-:Y:S01]  /*2040*/  STL.64 [R1+0x140], R204 ;  /* 0x000140cc01007387 */ /* 0x0005e20000100a00 */
[----:B---3--:R-:W-:Y:S02]  /*2050*/  IMAD.MOV.U32 R210, RZ, RZ, R43 ;  /* 0x000000ffffd27224 */ /* 0x008fe400078e002b */
[----:B------:R-:W-:Y:S01]  /*2060*/  IMAD.MOV.U32 R211, RZ, RZ, R42 ;  /* 0x000000ffffd37224 */ /* 0x000fe200078e002a */
[----:B------:R3:W-:Y:S01]  /*2070*/  STL.64 [R1+0x138], R202 ;  /* 0x000138ca01007387 */ /* 0x0007e20000100a00 */
[----:B----4-:R-:W-:-:S02]  /*2080*/  IMAD.MOV.U32 R208, RZ, RZ, R45 ;  /* 0x000000ffffd07224 */ /* 0x010fc400078e002d */
[----:B------:R-:W-:Y:S01]  /*2090*/  IMAD.MOV.U32 R209, RZ, RZ, R44 ;  /* 0x000000ffffd17224 */ /* 0x000fe200078e002c */
[----:B------:R4:W-:Y:S01]  /*20a0*/  STL.64 [R1+0x130], R200 ;  /* 0x000130c801007387 */ /* 0x0009e20000100a00 */
[----:B-1----:R-:W-:Y:S02]  /*20b0*/  IMAD.MOV.U32 R206, RZ, RZ, R47 ;  /* 0x000000ffffce7224 */ /* 0x002fe400078e002f */
[----:B------:R-:W-:Y:S01]  /*20c0*/  IMAD.MOV.U32 R207, RZ, RZ, R46 ;  /* 0x000000ffffcf7224 */ /* 0x000fe200078e002e */
[----:B------:R1:W-:Y:S01]  /*20d0*/  STL.64 [R1+0x128], R198 ;  /* 0x000128c601007387 */ /* 0x0003e20000100a00 */
[----:B--2---:R-:W-:Y:S02]  /*20e0*/  IMAD.MOV.U32 R204, RZ, RZ, R49 ;  /* 0x000000ffffcc7224 */ /* 0x004fe400078e0031 */
[----:B------:R-:W-:Y:S01]  /*20f0*/  IMAD.MOV.U32 R205, RZ, RZ, R48 ;  /* 0x000000ffffcd7224 */ /* 0x000fe200078e0030 */
[----:B------:R2:W-:Y:S01]  /*2100*/  STL.64 [R1+0x120], R196 ;  /* 0x000120c401007387 */ /* 0x0005e20000100a00 */
[----:B---3--:R-:W-:-:S02]  /*2110*/  IMAD.MOV.U32 R202, RZ, RZ, R51 ;  /* 0x000000ffffca7224 */ /* 0x008fc400078e0033 */
[----:B------:R-:W-:Y:S01]  /*2120*/  IMAD.MOV.U32 R203, RZ, RZ, R50 ;  /* 0x000000ffffcb7224 */ /* 0x000fe200078e0032 */
[----:B------:R3:W-:Y:S01]  /*2130*/  STL.64 [R1+0x118], R194 ;  /* 0x000118c201007387 */ /* 0x0007e20000100a00 */
[----:B----4-:R-:W-:Y:S02]  /*2140*/  IMAD.MOV.U32 R200, RZ, RZ, R53 ;  /* 0x000000ffffc87224 */ /* 0x010fe400078e0035 */
[----:B------:R-:W-:Y:S01]  /*2150*/  IMAD.MOV.U32 R201, RZ, RZ, R52 ;  /* 0x000000ffffc97224 */ /* 0x000fe200078e0034 */
[----:B------:R4:W-:Y:S01]  /*2160*/  STL.64 [R1+0x110], R192 ;  /* 0x000110c001007387 */ /* 0x0009e20000100a00 */
[----:B-1----:R-:W-:Y:S02]  /*2170*/  IMAD.MOV.U32 R198, RZ, RZ, R55 ;  /* 0x000000ffffc67224 */ /* 0x002fe400078e0037 */
[----:B------:R-:W-:Y:S01]  /*2180*/  IMAD.MOV.U32 R199, RZ, RZ, R54 ;  /* 0x000000ffffc77224 */ /* 0x000fe200078e0036 */
[----:B------:R1:W-:Y:S01]  /*2190*/  STL.64 [R1+0x108], R190 ;  /* 0x000108be01007387 */ /* 0x0003e20000100a00 */
[----:B--2---:R-:W-:-:S02]  /*21a0*/  IMAD.MOV.U32 R196, RZ, RZ, R57 ;  /* 0x000000ffffc47224 */ /* 0x004fc400078e0039 */
[----:B------:R-:W-:Y:S01]  /*21b0*/  IMAD.MOV.U32 R197, RZ, RZ, R56 ;  /* 0x000000ffffc57224 */ /* 0x000fe200078e0038 */
[----:B------:R2:W-:Y:S01]  /*21c0*/  STL.64 [R1+0x100], R188 ;  /* 0x000100bc01007387 */ /* 0x0005e20000100a00 */
[----:B---3--:R-:W-:Y:S02]  /*21d0*/  IMAD.MOV.U32 R194, RZ, RZ, R59 ;  /* 0x000000ffffc27224 */ /* 0x008fe400078e003b */
[----:B------:R-:W-:Y:S02]  /*21e0*/  IMAD.MOV.U32 R195, RZ, RZ, R58 ;  /* 0x000000ffffc37224 */ /* 0x000fe400078e003a */
[----:B----4-:R-:W-:Y:S02]  /*21f0*/  IMAD.MOV.U32 R192, RZ, RZ, R61 ;  /* 0x000000ffffc07224 */ /* 0x010fe400078e003d */
[----:B------:R-:W-:Y:S02]  /*2200*/  IMAD.MOV.U32 R193, RZ, RZ, R60 ;  /* 0x000000ffffc17224 */ /* 0x000fe400078e003c */
[----:B-1----:R-:W-:-:S02]  /*2210*/  IMAD.MOV.U32 R190, RZ, RZ, R63 ;  /* 0x000000ffffbe7224 */ /* 0x002fc400078e003f */
[----:B------:R-:W-:Y:S02]  /*2220*/  IMAD.MOV.U32 R191, RZ, RZ, R62 ;  /* 0x000000ffffbf7224 */ /* 0x000fe400078e003e */
[----:B--2---:R-:W-:Y:S02]  /*2230*/  IMAD.MOV.U32 R188, RZ, RZ, R65 ;  /* 0x000000ffffbc7224 */ /* 0x004fe400078e0041 */
        /* <DEDUP_REMOVED lines=26> */
[----:B------:R-:W-:Y:S01]  /*23e0*/  IMAD.MOV.U32 R251, RZ, RZ, R0 ;  /* 0x000000fffffb7224 */ /* 0x000fe200078e0000 */
[----:B------:R-:W-:Y:S02]  /*23f0*/  WARPGROUP.DEPBAR.LE gsb0, 0x0 ;  /* 0x00008000000079c5 */ /* 0x000fe40000010000 */
[----:B------:R-:W-:-:S06]  /*2400*/  WARPGROUP.ARRIVE ;  /* 0x00000000000079c5 */ /* 0x000fcc0000000000 */
[----:B------:R-:W-:Y:S01]  /*2410*/  HGMMA.64x128x16.F32 R24, gdesc[UR4].tnspA.tnspB, RZ, !UPT, gsb0 ;  /* 0x61e00000041879f0 */ /* 0x000fe2000c0008ff */
[----:B------:R-:W-:Y:S02]  /*2420*/  UIADD3 UR4, UR8, 0x80, URZ ;  /* 0x0000008008047890 */ /* 0x000fe4000fffe03f */
[----:B------:R-:W-:Y:S01]  /*2430*/  UIADD3 UR6, UR9, 0x80, URZ ;  /* 0x0000008009067890 */ /* 0x000fe2000fffe03f */
[----:B------:R-:W-:Y:S01]  /*2440*/  UMOV UR5, 0x40000040 ;  /* 0x4000004000057882 */ /* 0x000fe20000000000 */
[----:B------:R-:W-:Y:S01]  /*2450*/  UMOV UR7, 0x40000040 ;  /* 0x4000004000077882 */ /* 0x000fe20000000000 */
[----:B------:R-:W-:Y:S02]  /*2460*/  WARPGROUP.DEPBAR.LE gsb0, 0x0 ;  /* 0x00008000000079c5 */ /* 0x000fe40000010000 */
[----:B------:R-:W-:-:S06]  /*2470*/  WARPGROUP.ARRIVE ;  /* 0x00000000000079c5 */ /* 0x000fcc0000000000 */
[----:B------:R-:W-:Y:S03]  /*2480*/  HGMMA.64x128x16.F32 R188, gdesc[UR4].tnspA.tnspB, R188, gsb0 ;  /* 0x61e0000004bc79f0 */ /* 0x000fe600080008bc */
[----:B------:R-:W-:Y:S02]  /*2490*/  WARPGROUP.DEPBAR.LE gsb0, 0x0 ;  /* 0x00008000000079c5 */ /* 0x000fe40000010000 */
[----:B------:R-:W-:Y:S04]  /*24a0*/  STL.64 [R1], R188 ;  /* 0x000000bc01007387 */ /* 0x000fe80000100a00 */
[----:B------:R-:W-:Y:S04]  /*24b0*/  STL.64 [R1+0x8], R190 ;  /* 0x000008be01007387 */ /* 0x000fe80000100a00 */
        /* <DEDUP_REMOVED lines=11> */
[----:B------:R1:W-:Y:S04]  /*2570*/  STL.64 [R1+0x68], R214 ;  /* 0x000068d601007387 */ /* 0x0003e80000100a00 */
        /* <DEDUP_REMOVED lines=18> */
[----:B-1----:R-:W3:Y:S04]  /*26a0*/  LDL.LU.64 R214, [R1+0x168] ;  /* 0x0001680001d67983 */ /* 0x002ee80000300a00 */
[----:B------:R-:W3:Y:S04]  /*26b0*/  LDL.LU.64 R212, [R1+0x160] ;  /* 0x0001600001d47983 */ /* 0x000ee80000300a00 */
        /* <DEDUP_REMOVED lines=11> */
[----:B------:R-:W3:Y:S01]  /*2770*/  LDL.LU.64 R188, [R1+0x100] ;  /* 0x0001000001bc7983 */ /* 0x000ee20000300a00 */
[----:B------:R-:W-:Y:S01]  /*2780*/  UIADD3 UR4, UR8, 0x180, URZ ;  /* 0x0000018008047890 */ /* 0x000fe2000fffe03f */
[----:B------:R-:W-:Y:S01]  /*2790*/  UMOV UR5, 0x40000040 ;  /* 0x4000004000057882 */ /* 0x000fe20000000000 */
[----:B---3--:R-:W-:-:S07]  /*27a0*/  WARPGROUP.ARRIVE ;  /* 0x00000000000079c5 */ /* 0x008fce0000000000 */
[----:B------:R-:W-:Y:S01]  /*27b0*/  HGMMA.64x128x16.F32 R152, gdesc[UR4].tnspA.tnspB, R152, gsb0 ;  /* 0x61e00000049879f0 */ /* 0x000fe20008000898 */
[----:B------:R-:W-:Y:S01]  /*27c0*/  UIADD3 UR4, UR8, 0x280, URZ ;  /* 0x0000028008047890 */ /* 0x000fe2000fffe03f */
[----:B------:R-:W-:Y:S01]  /*27d0*/  UMOV UR5, 0x40000040 ;  /* 0x4000004000057882 */ /* 0x000fe20000000000 */
[----:B------:R-:W-:Y:S02]  /*27e0*/  WARPGROUP.DEPBAR.LE gsb0, 0x0 ;  /* 0x00008000000079c5 */ /* 0x000fe40000010000 */
[----:B------:R-:W-:-:S07]  /*27f0*/  WARPGROUP.ARRIVE ;  /* 0x00000000000079c5 */ /* 0x000fce0000000000 */
[----:B------:R-:W-:Y:S01]  /*2800*/  HGMMA.64x128x16.F32 R88, gdesc[UR4].tnspA.tnspB, R88, gsb0 ;  /* 0x61e00000045879f0 */ /* 0x000fe20008000858 */
[----:B------:R-:W-:Y:S01]  /*2810*/  UIADD3 UR4, UR8, 0x380, URZ ;  /* 0x0000038008047890 */ /* 0x000fe2000fffe03f */
[----:B------:R-:W-:Y:S01]  /*2820*/  UMOV UR5, 0x40000040 ;  /* 0x4000004000057882 */ /* 0x000fe20000000000 */
[----:B------:R-:W-:Y:S02]  /*2830*/  WARPGROUP.DEPBAR.LE gsb0, 0x0 ;  /* 0x00008000000079c5 */ /* 0x000fe40000010000 */
[----:B------:R-:W-:-:S07]  /*2840*/  WARPGROUP.ARRIVE ;  /* 0x00000000000079c5 */ /* 0x000fce0000000000 */
[----:B------:R-:W-:Y:S01]  /*2850*/  HGMMA.64x128x16.F32 R24, gdesc[UR4].tnspA.tnspB, R24, gsb0 ;  /* 0x61e00000041879f0 */ /* 0x000fe20008000818 */
[----:B--2---:R-:W-:Y:S02]  /*2860*/  UMOV UR4, 0x1 ;  /* 0x0000000100047882 */ /* 0x004fe40000000000 */
[----:B------:R-:W-:-:S03]  /*2870*/  WARPGROUP.DEPBAR.LE gsb0, 0x0 ;  /* 0x00008000000079c5 */ /* 0x000fc60000010000 */
.L_x_11:
[----:B------:R-:W-:-:S04]  /*2880*/  UISETP.LT.AND UP0, UPT, UR39, 0x1, UPT ;  /* 0x000000012700788c */ /* 0x000fc8000bf01270 */
[----:B------:R-:W-:-:S04]  /*2890*/  USEL UR5, UR39, 0x1, UP0 ;  /* 0x0000000127057887 */ /* 0x000fc80008000000 */
[----:B------:R-:W-:-:S04]  /*28a0*/  UIADD3 UR39, -UR5, UR39, URZ ;  /* 0x0000002705277290 */ /* 0x000fc8000fffe13f */
[----:B------:R-:W-:-:S06]  /*28b0*/  UISETP.GE.AND UP0, UPT, UR39, 0x1, UPT ;  /* 0x000000012700788c */ /* 0x000fcc000bf06270 */
[----:B------:R-:W-:-:S13]  /*28c0*/  PLOP3.LUT P1, PT, PT, PT, UP0, 0x80, 0x0 ;  /* 0x000000000000781c */ /* 0x000fda0003f2f008 */
[----:B------:R-:W-:Y:S05]  /*28d0*/  @!P1 BRA `(.L_x_14) ;  /* 0x0000001400989947 */ /* 0x000fea0003800000 */
[----:B------:R-:W-:Y:S01]  /*28e0*/  IMAD.MOV.U32 R4, RZ, RZ, RZ ;  /* 0x000000ffff047224 */ /* 0x000fe200078e00ff */
[----:B------:R-:W-:Y:S01]  /*28f0*/  ULOP3.LUT UR18, UR15, 0x1, URZ, 0xfc, !UPT ;  /* 0x000000010f127892 */ /* 0x000fe2000f8efc3f */
[----:B------:R-:W-:Y:S01]  /*2900*/  IMAD.U32 R3, RZ, RZ, UR39 ;  /* 0x00000027ff037e24 */ /* 0x000fe2000f8e00ff */
[----:B------:R-:W-:Y:S01]  /*2910*/  UISETP.NE.U32.AND UP0, UPT, UR4, URZ, UPT ;  /* 0x0000003f0400728c */ /* 0x000fe2000bf05070 */
[----:B------:R-:W-:-:S10]  /*2920*/  UMOV UR5, URZ ;  /* 0x0000003f00057c82 */ /* 0x000fd40008000000 */
.L_x_19:
[----:B------:R-:W-:-:S06]  /*2930*/  UISETP.NE.AND UP1, UPT, UR18, 0x3, UPT ;  /* 0x000000031200788c */ /* 0x000fcc000bf25270 */
[----:B------:R-:W-:-:S13]  /*2940*/  PLOP3.LUT P2, PT, PT, PT, UP1, 0x80, 0x0 ;  /* 0x000000000000781c */ /* 0x000fda0003f4f018 */
[----:B------:R-:W-:Y:S05]  /*2950*/  @!P2 BRA `(.L_x_15) ;  /* 0x000000000004a947 */ /* 0x000fea0003800000 */
[----:B------:R-:W-:Y:S01]  /*2960*/  BPT.TRAP 0x1 ;  /* 0x000000040000795c */ /* 0x000fe20000300000 */
.L_x_15:
[----:B------:R-:W1:Y:S01]  /*2970*/  S2UR UR7, SR_CgaCtaId ;  /* 0x00000000000779c3 */ /* 0x000e620000008800 */
[----:B------:R-:W-:Y:S01]  /*2980*/  UMOV UR6, 0x400 ;  /* 0x0000040000067882 */ /* 0x000fe20000000000 */
[----:B------:R-:W-:Y:S01]  /*2990*/  SHF.L.U32 R2, R4, 0x1f, RZ ;  /* 0x0000001f04027819 */ /* 0x000fe200000006ff */
[----:B-1----:R-:W-:-:S04]  /*29a0*/  ULEA UR6, UR7, UR6, 0x18 ;  /* 0x0000000607067291 */ /* 0x002fc8000f8ec03f */
[----:B------:R-:W-:-:S12]  /*29b0*/  ULEA UR7, UR4, UR6, 0x3 ;  /* 0x0000000604077291 */ /* 0x000fd8000f8e183f */
.L_x_16:
[----:B-1----:R-:W-:-:S04]  /*29c0*/  IMAD.U32 R0, RZ, RZ, UR7 ;  /* 0x00000007ff007e24 */ /* 0x002fc8000f8e00ff */
[----:B------:R1:W2:Y:S03]  /*29d0*/  SYNCS.PHASECHK.TRANS64.TRYWAIT P1, [R0+URZ+0x36000], R2 ;  /* 0x03600002000075a7 */ /* 0x0002a6000802017f */
[----:B--2---:R-:W-:Y:S05]  /*29e0*/  @!P1 NANOSLEEP.SYNCS 0x989680 ;  /* 0x009896800000995d */ /* 0x004fea0003900000 */
[----:B------:R-:W2:Y:S02]  /*29f0*/  @!P1 SYNCS.PHASECHK.TRANS64 P1, [R0+URZ+0x36000], R2 ;  /* 0x03600002000095a7 */ /* 0x000ea4000802007f */
[----:B--2---:R-:W-:Y:S05]  /*2a00*/  @!P1 BRA `(.L_x_16) ;  /* 0xfffffffc00ec9947 */ /* 0x004fea000383ffff */
        /* <DEDUP_REMOVED lines=32> */
[----:B--2---:R-:W2:Y:S04]  /*2c10*/  LDL.LU.64 R24, [R1] ;  /* 0x0000000001187983 */ /* 0x004ea80000300a00 */
[----:B------:R-:W2:Y:S04]  /*2c20*/  LDL.LU.64 R26, [R1+0x8] ;  /* 0x00000800011a7983 */ /* 0x000ea80000300a00 */
        /* <DEDUP_REMOVED lines=29> */
[----:B------:R-:W2:Y:S01]  /*2e00*/  LDL.LU.64 R86, [R1+0xf8] ;  /* 0x0000f80001567983 */ /* 0x000ea20000300a00 */
[----:B------:R-:W-:Y:S01]  /*2e10*/  UIADD3 UR7, UR6, 0x24000, URZ ;  /* 0x0002400006077890 */ /* 0x000fe2000fffe03f */
[----:B------:R-:W-:Y:S01]  /*2e20*/  UMOV UR9, 0x40000040 ;  /* 0x4000004000097882 */ /* 0x000fe20000000000 */
[----:B------:R-:W-:-:S02]  /*2e30*/  UMOV UR11, 0x40000040 ;  /* 0x40000040000b7882 */ /* 0x000fc40000000000 */
[----:B------:R-:W-:Y:S02]  /*2e40*/  USHF.R.U32.HI UR8, URZ, 0x4, UR7 ;  /* 0x000000043f087899 */ /* 0x000fe40008011607 */
[----:B------:R-:W-:Y:S02]  /*2e50*/  USHF.R.U32.HI UR7, URZ, 0x4, UR6 ;  /* 0x000000043f077899 */ /* 0x000fe40008011606 */
[----:B------:R-:W-:Y:S02]  /*2e60*/  ULOP3.LUT UR8, UR8, 0x3fff, URZ, 0xc0, !UPT ;  /* 0x00003fff08087892 */ /* 0x000fe4000f8ec03f */
[----:B------:R-:W-:Y:S02]  /*2e70*/  ULOP3.LUT UR7, UR7, 0x3fff, URZ, 0xc0, !UPT ;  /* 0x00003fff07077892 */ /* 0x000fe4000f8ec03f */
[----:B------:R-:W-:Y:S02]  /*2e80*/  ULOP3.LUT UR8, UR8, 0x1000000, URZ, 0xfc, !UPT ;  /* 0x0100000008087892 */ /* 0x000fe4000f8efc3f */
[----:B------:R-:W-:-:S02]  /*2e90*/  ULEA UR7, UR4, UR7, 0xa ;  /* 0x0000000704077291 */ /* 0x000fc4000f8e503f */
[----:B------:R-:W-:-:S05]  /*2ea0*/  ULEA UR17, UR4, UR8, 0x9 ;  /* 0x0000000804117291 */ /* 0x000fca000f8e483f */
[----:B------:R-:W-:Y:S02]  /*2eb0*/  UMOV UR8, UR7 ;  /* 0x0000000700087c82 */ /* 0x000fe40008000000 */
[----:B------:R-:W-:Y:S01]  /*2ec0*/  UMOV UR10, UR17 ;  /* 0x00000011000a7c82 */ /* 0x000fe20008000000 */
[----:B--2---:R-:W-:-:S06]  /*2ed0*/  WARPGROUP.ARRIVE ;  /* 0x00000000000079c5 */ /* 0x004fcc0000000000 */
[----:B------:R-:W-:Y:S01]  /*2ee0*/  HGMMA.64x128x16.F32 R24, gdesc[UR8].tnspA.tnspB, R24, UP0, gsb0 ;  /* 0x61e00000081879f0 */ /* 0x000fe2000b800818 */
[----:B------:R-:W-:Y:S01]  /*2ef0*/  UIADD3 UR8, UR7, 0x100, URZ ;  /* 0x0000010007087890 */ /* 0x000fe2000fffe03f */
[----:B------:R-:W-:Y:S01]  /*2f00*/  UMOV UR9, 0x40000040 ;  /* 0x4000004000097882 */ /* 0x000fe20000000000 */
[----:B------:R-:W-:Y:S02]  /*2f10*/  WARPGROUP.DEPBAR.LE gsb0, 0x0 ;  /* 0x00008000000079c5 */ /* 0x000fe40000010000 */
[----:B------:R-:W-:Y:S01]  /*2f20*/  STL.64 [R1], R24 ;  /* 0x0000001801007387 */ /* 0x000fe20000100a00 */
[----:B-1----:R-:W-:Y:S02]  /*2f30*/  IMAD.MOV.U32 R2, RZ, RZ, R86 ;  /* 0x000000ffff027224 */ /* 0x002fe400078e0056 */
[----:B------:R-:W-:Y:S01]  /*2f40*/  IMAD.MOV.U32 R0, RZ, RZ, R87 ;  /* 0x000000ffff007224 */ /* 0x000fe200078e0057 */
[----:B------:R-:W-:Y:S01]  /*2f50*/  STL.64 [R1+0x8], R26 ;  /* 0x0000081a01007387 */ /* 0x000fe20000100a00 */
[----:B------:R-:W-:-:S02]  /*2f60*/  IMAD.MOV.U32 R7, RZ, RZ, R84 ;  /* 0x000000ffff077224 */ /* 0x000fc400078e0054 */
[----:B------:R-:W-:Y:S01]  /*2f70*/  IMAD.MOV.U32 R6, RZ, RZ, R85 ;  /* 0x000000ffff067224 */ /* 0x000fe200078e0055 */
[----:B------:R-:W-:Y:S01]  /*2f80*/  STL.64 [R1+0x10], R28 ;  /* 0x0000101c01007387 */ /* 0x000fe20000100a00 */
[----:B------:R-:W-:Y:S02]  /*2f90*/  IMAD.MOV.U32 R9, RZ, RZ, R82 ;  /* 0x000000ffff097224 */ /* 0x000fe400078e0052 */
[----:B------:R-:W-:Y:S01]  /*2fa0*/  IMAD.MOV.U32 R8, RZ, RZ, R83 ;  /* 0x000000ffff087224 */ /* 0x000fe200078e0053 */
[----:B------:R1:W-:Y:S01]  /*2fb0*/  STL [R1+0x18], R30 ;  /* 0x0000181e01007387 */ /* 0x0003e20000100800 */
[----:B------:R-:W-:Y:S02]  /*2fc0*/  IMAD.MOV.U32 R11, RZ, RZ, R80 ;  /* 0x000000ffff0b7224 */ /* 0x000fe400078e0050 */
[----:B------:R-:W-:Y:S01]  /*2fd0*/  IMAD.MOV.U32 R10, RZ, RZ, R81 ;  /* 0x000000ffff0a7224 */ /* 0x000fe200078e0051 */
[----:B------:R-:W2:Y:S01]  /*2fe0*/  LDL.LU.64 R86, [R1+0x268] ;  /* 0x0002680001567983 */ /* 0x000ea20000300a00 */
[----:B------:R-:W-:-:S02]  /*2ff0*/  IMAD.MOV.U32 R13, RZ, RZ, R78 ;  /* 0x000000ffff0d7224 */ /* 0x000fc400078e004e */
[----:B------:R-:W-:Y:S01]  /*3000*/  IMAD.MOV.U32 R12, RZ, RZ, R79 ;  /* 0x000000ffff0c7224 */ /* 0x000fe200078e004f */
[----:B------:R-:W2:Y:S01]  /*3010*/  LDL.LU.64 R84, [R1+0x260] ;  /* 0x0002600001547983 */ /* 0x000ea20000300a00 */
[----:B------:R-:W-:Y:S02]  /*3020*/  IMAD.MOV.U32 R15, RZ, RZ, R76 ;  /* 0x000000ffff0f7224 */ /* 0x000fe400078e004c */
[----:B------:R-:W-:Y:S01]  /*3030*/  IMAD.MOV.U32 R14, RZ, RZ, R77 ;  /* 0x000000ffff0e7224 */ /* 0x000fe200078e004d */
[----:B------:R-:W2:Y:S01]  /*3040*/  LDL.LU.64 R82, [R1+0x258] ;  /* 0x0002580001527983 */ /* 0x000ea20000300a00 */
        /* <DEDUP_REMOVED lines=18> */
[----:B------:R-:W-:Y:S01]  /*3170*/  IMAD.MOV.U32 R226, RZ, RZ, R62 ;  /* 0x000000ffffe27224 */ /* 0x000fe200078e003e */
[----:B------:R-:W-:Y:S01]  /*3180*/  WARPGROUP.ARRIVE ;  /* 0x00000000000079c5 */ /* 0x000fe20000000000 */
[----:B------:R-:W-:Y:S01]  /*3190*/  IMAD.MOV.U32 R227, RZ, RZ, R63 ;  /* 0x000000ffffe37224 */ /* 0x000fe200078e003f */
[----:B------:R-:W2:Y:S01]  /*31a0*/  LDL.LU.64 R68, [R1+0x220] ;  /* 0x0002200001447983 */ /* 0x000ea20000300a00 */
[----:B------:R-:W-:-:S02]  /*31b0*/  IMAD.MOV.U32 R224, RZ, RZ, R60 ;  /* 0x000000ffffe07224 */ /* 0x000fc400078e003c */
[----:B------:R-:W-:Y:S01]  /*31c0*/  IMAD.MOV.U32 R225, RZ, RZ, R61 ;  /* 0x000000ffffe17224 */ /* 0x000fe200078e003d */
[----:B------:R-:W2:Y:S01]  /*31d0*/  LDL.LU.64 R66, [R1+0x218] ;  /* 0x0002180001427983 */ /* 0x000ea20000300a00 */
[----:B------:R-:W-:Y:S01]  /*31e0*/  IMAD.MOV.U32 R222, RZ, RZ, R58 ;  /* 0x000000ffffde7224 */ /* 0x000fe200078e003a */
[----:B------:R-:W-:Y:S01]  /*31f0*/  HGMMA.64x128x16.F32 R152, gdesc[UR8].tnspA.tnspB, R152, UP0, gsb0 ;  /* 0x61e00000089879f0 */ /* 0x000fe2000b800898 */
        /* <DEDUP_REMOVED lines=41> */
[----:B------:R-:W-:-:S03]  /*3490*/  IMAD.MOV.U32 R252, RZ, RZ, R31 ;  /* 0x000000fffffc7224 */ /* 0x000fc600078e001f */
[----:B------:R-:W2:Y:S04]  /*34a0*/  LDL.LU.64 R36, [R1+0x1a0] ;  /* 0x0001a00001247983 */ /* 0x000ea80000300a00 */
[----:B------:R-:W2:Y:S04]  /*34b0*/  LDL.LU.64 R34, [R1+0x198] ;  /* 0x0001980001227983 */ /* 0x000ea80000300a00 */
[----:B------:R-:W2:Y:S04]  /*34c0*/  LDL.LU.64 R32, [R1+0x190] ;  /* 0x0001900001207983 */ /* 0x000ea80000300a00 */
[----:B-1----:R-:W2:Y:S04]  /*34d0*/  LDL.LU.64 R30, [R1+0x188] ;  /* 0x00018800011e7983 */ /* 0x002ea80000300a00 */
[----:B------:R-:W2:Y:S04]  /*34e0*/  LDL.LU.64 R28, [R1+0x180] ;  /* 0x00018000011c7983 */ /* 0x000ea80000300a00 */
[----:B------:R-:W2:Y:S04]  /*34f0*/  LDL.LU.64 R26, [R1+0x178] ;  /* 0x00017800011a7983 */ /* 0x000ea80000300a00 */
[----:B------:R-:W2:Y:S01]  /*3500*/  LDL.LU.64 R24, [R1+0x170] ;  /* 0x0001700001187983 */ /* 0x000ea20000300a00 */
[----:B------:R-:W-:-:S03]  /*3510*/  WARPGROUP.DEPBAR.LE gsb0, 0x0 ;  /* 0x00008000000079c5 */ /* 0x000fc60000010000 */
        /* <DEDUP_REMOVED lines=14> */
[----:B-1----:R-:W3:Y:S04]  /*3600*/  LDL.LU R188, [R1] ;  /* 0x0000000001bc7983 */ /* 0x002ee80000300800 */
[----:B------:R-:W3:Y:S04]  /*3610*/  LDL.LU R189, [R1+0x4] ;  /* 0x0000040001bd7983 */ /* 0x000ee80000300800 */
[----:B------:R-:W3:Y:S04]  /*3620*/  LDL.LU R190, [R1+0x8] ;  /* 0x0000080001be7983 */ /* 0x000ee80000300800 */
[----:B------:R-:W3:Y:S04]  /*3630*/  LDL.LU R191, [R1+0xc] ;  /* 0x00000c0001bf7983 */ /* 0x000ee80000300800 */
[----:B------:R-:W3:Y:S04]  /*3640*/  LDL.LU R192, [R1+0x10] ;  /* 0x0000100001c07983 */ /* 0x000ee80000300800 */
[----:B------:R-:W3:Y:S04]  /*3650*/  LDL.LU R193, [R1+0x14] ;  /* 0x0000140001c17983 */ /* 0x000ee80000300800 */
[----:B------:R-:W3:Y:S01]  /*3660*/  LDL.LU R194, [R1+0x18] ;  /* 0x0000180001c27983 */ /* 0x000ee20000300800 */
[----:B------:R-:W-:Y:S01]  /*3670*/  UIADD3 UR8, UR7, 0x200, URZ ;  /* 0x0000020007087890 */ /* 0x000fe2000fffe03f */
[----:B------:R-:W-:Y:S01]  /*3680*/  WARPGROUP.ARRIVE ;  /* 0x00000000000079c5 */ /* 0x000fe20000000000 */
[----:B------:R-:W-:-:S07]  /*3690*/  UMOV UR9, 0x40000040 ;  /* 0x4000004000097882 */ /* 0x000fce0000000000 */
[----:B------:R-:W-:Y:S01]  /*36a0*/  HGMMA.64x128x16.F32 R88, gdesc[UR8].tnspA.tnspB, R88, UP0, gsb0 ;  /* 0x61e00000085879f0 */ /* 0x000fe2000b800858 */
[----:B------:R-:W-:Y:S01]  /*36b0*/  UIADD3 UR8, UR7, 0x300, URZ ;  /* 0x0000030007087890 */ /* 0x000fe2000fffe03f */
[----:B------:R-:W-:Y:S01]  /*36c0*/  UMOV UR9, 0x40000040 ;  /* 0x4000004000097882 */ /* 0x000fe20000000000 */
        /* <DEDUP_REMOVED lines=10> */
[----:B------:R-:W-:Y:S01]  /*3770*/  IMAD.MOV.U32 R206, RZ, RZ, R241 ;  /* 0x000000ffffce7224 */ /* 0x000fe200078e00f1 */
[----:B------:R-:W-:-:S02]  /*3780*/  WARPGROUP.DEPBAR.LE gsb0, 0x0 ;  /* 0x00008000000079c5 */ /* 0x000fc40000010000 */
[----:B--2---:R-:W-:-:S06]  /*3790*/  WARPGROUP.ARRIVE ;  /* 0x00000000000079c5 */ /* 0x004fcc0000000000 */
[----:B------:R-:W-:Y:S01]  /*37a0*/  HGMMA.64x128x16.F32 R24, gdesc[UR8].tnspA.tnspB, R24, UP0, gsb0 ;  /* 0x61e00000081879f0 */ /* 0x000fe2000b800818 */
        /* <DEDUP_REMOVED lines=30> */
[----:B------:R-:W-:-:S02]  /*3990*/  UIADD3 UR8, UR7, 0x80, URZ ;  /* 0x0000008007087890 */ /* 0x000fc4000fffe03f */
[----:B------:R-:W-:Y:S01]  /*39a0*/  UIADD3 UR10, UR17, 0x80, URZ ;  /* 0x00000080110a7890 */ /* 0x000fe2000fffe03f */
[----:B------:R-:W-:Y:S01]  /*39b0*/  UMOV UR9, 0x40000040 ;  /* 0x4000004000097882 */ /* 0x000fe20000000000 */
[----:B------:R-:W-:Y:S01]  /*39c0*/  UMOV UR11, 0x40000040 ;  /* 0x40000040000b7882 */ /* 0x000fe20000000000 */
[----:B------:R-:W-:Y:S02]  /*39d0*/  WARPGROUP.DEPBAR.LE gsb0, 0x0 ;  /* 0x00008000000079c5 */ /* 0x000fe40000010000 */
[----:B---3--:R-:W-:-:S06]  /*39e0*/  WARPGROUP.ARRIVE ;  /* 0x00000000000079c5 */ /* 0x008fcc0000000000 */
        /* <DEDUP_REMOVED lines=61> */
[----:B------:R-:W-:Y:S03]  /*3dc0*/  HGMMA.64x128x16.F32 R24, gdesc[UR8].tnspA.tnspB, R24, gsb0 ;  /* 0x61e00000081879f0 */ /* 0x000fe60008000818 */
[----:B------:R-:W-:Y:S02]  /*3dd0*/  WARPGROUP.DEPBAR.LE gsb0, 0x0 ;  /* 0x00008000000079c5 */ /* 0x000fe40000010000 */
[----:B--2---:R-:W-:Y:S05]  /*3de0*/  @!P2 BRA `(.L_x_17) ;  /* 0x000000000004a947 */ /* 0x004fea0003800000 */
[----:B------:R-:W-:Y:S01]  /*3df0*/  BPT.TRAP 0x1 ;  /* 0x000000040000795c */ /* 0x000fe20000300000 */
.L_x_17:
[----:B------:R-:W-:Y:S02]  /*3e00*/  UISETP.GT.U32.AND UP0, UPT, UR15, 0x1, UPT ;  /* 0x000000010f00788c */ /* 0x000fe4000bf04070 */
[----:B------:R-:W-:-:S04]  /*3e10*/  ULEA UR6, UR5, UR6, 0x3 ;  /* 0x0000000605067291 */ /* 0x000fc8000f8e183f */
[----:B------:R-:W-:Y:S01]  /*3e20*/  UIADD3 UR6, UR6, 0x36048, URZ ;  /* 0x0003604806067890 */ /* 0x000fe2000fffe03f */
[----:B------:R-:W-:-:S03]  /*3e30*/  PLOP3.LUT P1, PT, PT, PT, UP0, 0x80, 0x0 ;  /* 0x000000000000781c */ /* 0x000fc60003f2f008 */
[----:B------:R-:W-:-:S09]  /*3e40*/  UPRMT UR6, URZ, 0x654, UR6 ;  /* 0x000006543f067896 */ /* 0x000fd20008000006 */
[----:B------:R-:W-:Y:S01]  /*3e50*/  SYNCS.ARRIVE.TRANS64.RED.A1T0 RZ, [UR6], RZ ;  /* 0x000000ffffff79a7 */ /* 0x000fe20008100406 */
[----:B------:R-:W-:Y:S05]  /*3e60*/  @P1 BRA `(.L_x_18) ;  /* 0x0000000000041947 */ /* 0x000fea0003800000 */
[----:B------:R-:W-:Y:S01]  /*3e70*/  BPT.TRAP 0x1 ;  /* 0x000000040000795c */ /* 0x000fe20000300000 */
.L_x_18:
[----:B------:R-:W-:Y:S01]  /*3e80*/  UIADD3 UR4, UR4, 0x1, URZ ;  /* 0x0000000104047890 */ /* 0x000fe2000fffe03f */
[C---:B------:R-:W-:Y:S01]  /*3e90*/  ISETP.GT.AND P1, PT, R3.reuse, 0x1, PT ;  /* 0x000000010300780c */ /* 0x040fe20003f24270 */
[----:B------:R-:W-:Y:S01]  /*3ea0*/  UIADD3 UR5, UR5, 0x1, URZ ;  /* 0x0000000105057890 */ /* 0x000fe2000fffe03f */
[----:B------:R-:W-:Y:S01]  /*3eb0*/  VIADD R3, R3, 0xffffffff ;  /* 0xffffffff03037836 */ /* 0x000fe20000000000 */
[----:B------:R-:W-:Y:S02]  /*3ec0*/  UISETP.NE.AND UP0, UPT, UR4, 0x9, UPT ;  /* 0x000000090400788c */ /* 0x000fe4000bf05270 */
[----:B------:R-:W-:Y:S02]  /*3ed0*/  UISETP.NE.AND UP1, UPT, UR5, 0x9, UPT ;  /* 0x000000090500788c */ /* 0x000fe4000bf25270 */
[----:B------:R-:W-:Y:S02]  /*3ee0*/  USEL UR6, URZ, 0x1, UP0 ;  /* 0x000000013f067887 */ /* 0x000fe40008000000 */
[----:B------:R-:W-:-:S02]  /*3ef0*/  USEL UR4, UR4, URZ, UP0 ;  /* 0x0000003f04047287 */ /* 0x000fc40008000000 */
[----:B------:R-:W-:Y:S02]  /*3f00*/  USEL UR5, UR5, URZ, UP1 ;  /* 0x0000003f05057287 */ /* 0x000fe40008800000 */
[----:B------:R-:W-:Y:S01]  /*3f10*/  UPLOP3.LUT UP0, UPT, UPT, UPT, UPT, 0x80, 0x0 ;  /* 0x000000000000789c */ /* 0x000fe20003f0f070 */
[----:B------:R-:W-:Y:S01]  /*3f20*/  LOP3.LUT R4, R4, UR6, RZ, 0x3c, !PT ;  /* 0x0000000604047c12 */ /* 0x000fe2000f8e3cff */
[----:B------:R-:W-:Y:S09]  /*3f30*/  @P1 BRA `(.L_x_19) ;  /* 0xffffffe8007c1947 */ /* 0x000ff2000383ffff */
.L_x_14:
[----:B------:R-:W-:Y:S05]  /*3f40*/  @!P0 BRA `(.L_x_20) ;  /* 0x00000000004c8947 */ /* 0x000fea0003800000 */
[----:B------:R-:W-:-:S04]  /*3f50*/  ULOP3.LUT UR4, UR15, 0x1, URZ, 0xfc, !UPT ;  /* 0x000000010f047892 */ /* 0x000fc8000f8efc3f */
[----:B------:R-:W-:-:S06]  /*3f60*/  UISETP.NE.AND UP0, UPT, UR4, 0x3, UPT ;  /* 0x000000030400788c */ /* 0x000fcc000bf05270 */
[----:B------:R-:W-:-:S13]  /*3f70*/  PLOP3.LUT P0, PT, PT, PT, UP0, 0x80, 0x0 ;  /* 0x000000000000781c */ /* 0x000fda0003f0f008 */
[----:B------:R-:W-:Y:S05]  /*3f80*/  @!P0 BRA `(.L_x_21) ;  /* 0x0000000000048947 */ /* 0x000fea0003800000 */
[----:B------:R-:W-:Y:S01]  /*3f90*/  BPT.TRAP 0x1 ;  /* 0x000000040000795c */ /* 0x000fe20000300000 */
.L_x_21:
[----:B------:R-:W1:Y:S01]  /*3fa0*/  S2UR UR6, SR_CgaCtaId ;  /* 0x00000000000679c3 */ /* 0x000e620000008800 */
[----:B------:R-:W-:Y:S02]  /*3fb0*/  UIMAD.WIDE.U32 UR4, UR39, 0x38e38e39, URZ ;  /* 0x38e38e39270478a5 */ /* 0x000fe4000f8e003f */
[----:B------:R-:W-:Y:S02]  /*3fc0*/  UISETP.GT.U32.AND UP0, UPT, UR15, 0x1, UPT ;  /* 0x000000010f00788c */ /* 0x000fe4000bf04070 */
[----:B------:R-:W-:-:S03]  /*3fd0*/  USHF.R.U32.HI UR4, URZ, 0x1, UR5 ;  /* 0x000000013f047899 */ /* 0x000fc60008011605 */
[----:B------:R-:W-:Y:S01]  /*3fe0*/  UMOV UR5, 0x400 ;  /* 0x0000040000057882 */ /* 0x000fe20000000000 */
[----:B------:R-:W-:Y:S01]  /*3ff0*/  UIMAD UR4, UR4, -0x9, UR39 ;  /* 0xfffffff7040478a4 */ /* 0x000fe2000f8e0227 */
[----:B------:R-:W-:Y:S01]  /*4000*/  PLOP3.LUT P0, PT, PT, PT, UP0, 0x80, 0x0 ;  /* 0x000000000000781c */ /* 0x000fe20003f0f008 */
[----:B-1----:R-:W-:-:S04]  /*4010*/  ULEA UR5, UR6, UR5, 0x18 ;  /* 0x0000000506057291 */ /* 0x002fc8000f8ec03f */
[----:B------:R-:W-:-:S04]  /*4020*/  ULEA UR4, UR4, UR5, 0x3 ;  /* 0x0000000504047291 */ /* 0x000fc8000f8e183f */
[----:B------:R-:W-:-:S04]  /*4030*/  UIADD3 UR4, UR4, 0x36048, URZ ;  /* 0x0003604804047890 */ /* 0x000fc8000fffe03f */
[----:B------:R-:W-:-:S09]  /*4040*/  UPRMT UR4, URZ, 0x654, UR4 ;  /* 0x000006543f047896 */ /* 0x000fd20008000004 */
[----:B------:R-:W-:Y:S01]  /*4050*/  SYNCS.ARRIVE.TRANS64.RED.A1T0 RZ, [UR4], RZ ;  /* 0x000000ffffff79a7 */ /* 0x000fe20008100404 */
[----:B------:R-:W-:Y:S05]  /*4060*/  @P0 BRA `(.L_x_20) ;  /* 0x0000000000040947 */ /* 0x000fea0003800000 */
[----:B------:R-:W-:Y:S01]  /*4070*/  BPT.TRAP 0x1 ;  /* 0x000000040000795c */ /* 0x000fe20000300000 */
.L_x_20:
[----:B------:R-:W-:Y:S01]  /*4080*/  SHF.R.S32.HI R4, RZ, 0x1f, R5 ;  /* 0x0000001fff047819 */ /* 0x000fe20000011405 */
[----:B------:R-:W1:Y:S01]  /*4090*/  S2R R6, SR_CTAID.X ;  /* 0x0000000000067919 */ /* 0x000e620000002500 */
[----:B------:R-:W-:Y:S01]  /*40a0*/  ULDC.64 UR8, c[0x0][0x280] ;  /* 0x0000a00000087ab9 */ /* 0x000fe20000000a00 */
[----:B------:R-:W-:Y:S01]  /*40b0*/  ULDC.64 UR10, c[0x0][0x658] ;  /* 0x00019600000a7ab9 */ /* 0x000fe20000000a00 */
[----:B------:R-:W-:Y:S01]  /*40c0*/  LEA.HI R0, R4, R5, RZ, 0x2 ;  /* 0x0000000504007211 */ /* 0x000fe200078f10ff */
[----:B------:R-:W-:Y:S02]  /*40d0*/  USHF.L.U32 UR19, UR36, 0x7, URZ ;  /* 0x0000000724137899 */ /* 0x000fe4000800063f */
[----:B------:R-:W-:Y:S01]  /*40e0*/  USHF.R.S32.HI UR6, URZ, 0x1f, UR37 ;  /* 0x0000001f3f067899 */ /* 0x000fe20008011425 */
[--C-:B------:R-:W-:Y:S01]  /*40f0*/  SHF.R.S32.HI R2, RZ, 0x2, R0.reuse ;  /* 0x00000002ff027819 */ /* 0x100fe20000011400 */
[----:B------:R-:W-:Y:S01]  /*4100*/  USHF.R.S32.HI UR18, URZ, 0x1f, UR19 ;  /* 0x0000001f3f127899 */ /* 0x000fe20008011413 */
[----:B------:R-:W-:Y:S01]  /*4110*/  SHF.R.S32.HI R3, RZ, 0x1f, R0 ;  /* 0x0000001fff037819 */ /* 0x000fe20000011400 */
[----:B------:R-:W-:Y:S01]  /*4120*/  ULDC.64 UR4, c[0x0][0x660] ;  /* 0x0001980000047ab9 */ /* 0x000fe20000000a00 */
[----:B------:R-:W-:Y:S01]  /*4130*/  LOP3.LUT R0, R0, 0xfffffffc, RZ, 0xc0, !PT ;  /* 0xfffffffc00007812 */ /* 0x000fe200078ec0ff */
[----:B------:R-:W-:Y:S01]  /*4140*/  USHF.R.S32.HI UR17, URZ, 0x1f, UR23 ;  /* 0x0000001f3f117899 */ /* 0x000fe20008011417 */
[----:B------:R-:W-:-:S04]  /*4150*/  LEA.HI R3, R3, R2, RZ, 0x3 ;  /* 0x0000000203037211 */ /* 0x000fc800078f18ff */
[----:B------:R-:W-:-:S05]  /*4160*/  LOP3.LUT R3, R3, 0xfffffff8, RZ, 0xc0, !PT ;  /* 0xfffffff803037812 */ /* 0x000fca00078ec0ff */
[----:B------:R-:W-:Y:S01]  /*4170*/  IMAD.IADD R2, R2, 0x1, -R3 ;  /* 0x0000000102027824 */ /* 0x000fe200078e0a03 */
[----:B------:R-:W-:Y:S01]  /*4180*/  LEA.HI R3, R4, R5, RZ, 0x5 ;  /* 0x0000000504037211 */ /* 0x000fe200078f28ff */
[----:B------:R-:W-:-:S03]  /*4190*/  IMAD.IADD R5, R5, 0x1, -R0 ;  /* 0x0000000105057824 */ /* 0x000fc600078e0a00 */
[----:B------:R-:W-:Y:S01]  /*41a0*/  SHF.R.S32.HI R0, RZ, 0x5, R3 ;  /* 0x00000005ff007819 */ /* 0x000fe20000011403 */
[----:B------:R-:W-:Y:S01]  /*41b0*/  IMAD.SHL.U32 R12, R5, 0x2, RZ ;  /* 0x00000002050c7824 */ /* 0x000fe200078e00ff */
[----:B------:R-:W-:Y:S01]  /*41c0*/  SHF.R.S32.HI R3, RZ, 0x1f, R2 ;  /* 0x0000001fff037819 */ /* 0x000fe20000011402 */
[----:B-1----:R-:W-:-:S03]  /*41d0*/  IMAD.SHL.U32 R4, R6, 0x100, RZ ;  /* 0x0000010006047824 */ /* 0x002fc600078e00ff */
[----:B------:R-:W-:Y:S01]  /*41e0*/  SHF.R.S32.HI R13, RZ, 0x1f, R12 ;  /* 0x0000001fff0d7819 */ /* 0x000fe2000001140c */
[----:B------:R-:W-:Y:S01]  /*41f0*/  IMAD.WIDE R14, R0, 0x10, R2 ;  /* 0x00000010000e7825 */ /* 0x000fe200078e0202 */
[----:B------:R-:W-:-:S03]  /*4200*/  ISETP.GE.AND P0, PT, R4, UR8, PT ;  /* 0x0000000804007c0c */ /* 0x000fc6000bf06270 */
[----:B------:R-:W-:Y:S02]  /*4210*/  IMAD R0, R0, -0x10, -R4 ;  /* 0xfffffff000007824 */ /* 0x000fe400078e0a04 */
[----:B------:R-:W-:-:S03]  /*4220*/  IMAD.WIDE R14, R6, 0x100, R14 ;  /* 0x00000100060e7825 */ /* 0x000fc600078e020e */
[----:B------:R-:W-:Y:S01]  /*4230*/  IADD3 R0, R0, UR8, -R2 ;  /* 0x0000000800007c10 */ /* 0x000fe2000fffe802 */
[----:B------:R-:W-:Y:S02]  /*4240*/  IMAD R4, R15, UR10, RZ ;  /* 0x0000000a0f047c24 */ /* 0x000fe4000f8e02ff */
[----:B------:R-:W-:-:S04]  /*4250*/  IMAD.WIDE.U32 R2, R14, UR10, R12 ;  /* 0x0000000a0e027c25 */ /* 0x000fc8000f8e000c */
[----:B------:R-:W-:Y:S01]  /*4260*/  IMAD R4, R14, UR11, R4 ;  /* 0x0000000b0e047c24 */ /* 0x000fe2000f8e0204 */
[----:B------:R-:W-:-:S04]  /*4270*/  IADD3 R2, P1, R2, UR19, RZ ;  /* 0x0000001302027c10 */ /* 0x000fc8000ff3e0ff */
[----:B------:R-:W-:Y:S01]  /*4280*/  IADD3.X R3, R3, UR18, R4, P1, !PT ;  /* 0x0000001203037c10 */ /* 0x000fe20008ffe404 */
[----:B------:R-:W-:Y:S01]  /*4290*/  IMAD.U32 R4, RZ, RZ, UR4 ;  /* 0x00000004ff047e24 */ /* 0x000fe2000f8e00ff */
[----:B------:R-:W-:-:S03]  /*42a0*/  UIMAD UR4, UR6, UR4, URZ ;  /* 0x00000004060472a4 */ /* 0x000fc6000f8e023f */
[----:B------:R-:W-:Y:S01]  /*42b0*/  IMAD.WIDE.U32 R2, R4, UR37, R2 ;  /* 0x0000002504027c25 */ /* 0x000fe2000f8e0002 */
[----:B------:R-:W-:-:S06]  /*42c0*/  UIMAD UR4, UR37, UR5, UR4 ;  /* 0x00000005250472a4 */ /* 0x000fcc000f8e0204 */
[----:B------:R-:W-:Y:S01]  /*42d0*/  VIADD R3, R3, UR4 ;  /* 0x0000000403037c36 */ /* 0x000fe20008000000 */
[----:B------:R-:W-:Y:S02]  /*42e0*/  ULDC.64 UR4, c[0x0][0x670] ;  /* 0x00019c0000047ab9 */ /* 0x000fe40000000a00 */
[----:B------:R-:W-:Y:S01]  /*42f0*/  IMAD.U32 R4, RZ, RZ, UR4 ;  /* 0x00000004ff047e24 */ /* 0x000fe2000f8e00ff */
[----:B------:R-:W-:-:S03]  /*4300*/  UIMAD UR4, UR17, UR4, URZ ;  /* 0x00000004110472a4 */ /* 0x000fc6000f8e023f */
[----:B------:R-:W-:Y:S01]  /*4310*/  IMAD.WIDE.U32 R2, R4, UR23, R2 ;  /* 0x0000001704027c25 */ /* 0x000fe2000f8e0002 */
[----:B------:R-:W-:-:S03]  /*4320*/  UIMAD UR4, UR23, UR5, UR4 ;  /* 0x00000005170472a4 */ /* 0x000fc6000f8e0204 */
[----:B------:R-:W-:-:S03]  /*4330*/  IMAD.MOV.U32 R6, RZ, RZ, R2 ;  /* 0x000000ffff067224 */ /* 0x000fc600078e0002 */
[----:B------:R-:W-:Y:S01]  /*4340*/  VIADD R7, R3, UR4 ;  /* 0x0000000403077c36 */ /* 0x000fe20008000000 */
[----:B------:R-:W-:Y:S02]  /*4350*/  ULDC.64 UR4, c[0x0][0x668] ;  /* 0x00019a0000047ab9 */ /* 0x000fe40000000a00 */
[----:B------:R-:W-:-:S04]  /*4360*/  IMAD.U32 R2, RZ, RZ, UR4 ;  /* 0x00000004ff027e24 */ /* 0x000fc8000f8e00ff */
[----:B------:R-:W-:Y:S01]  /*4370*/  IMAD.WIDE.U32 R6, R2, UR38, R6 ;  /* 0x0000002602067c25 */ /* 0x000fe2000f8e0006 */
[----:B------:R-:W-:Y:S06]  /*4380*/  @P0 EXIT ;  /* 0x000000000000094d */ /* 0x000fec0003800000 */
[----:B------:R-:W-:Y:S02]  /*4390*/  ULDC UR7, c[0x0][0x288] ;  /* 0x0000a20000077ab9 */ /* 0x000fe40000000800 */
[----:B------:R-:W-:-:S04]  /*43a0*/  UISETP.GE.AND UP0, UPT, UR37, UR7, UPT ;  /* 0x000000072500728c */ /* 0x000fc8000bf06270 */
[----:B------:R-:W-:-:S06]  /*43b0*/  UISETP.GE.OR UP0, UPT, UR19, UR9, UP0 ;  /* 0x000000091300728c */ /* 0x000fcc0008706670 */
[----:B------:R-:W-:-:S13]  /*43c0*/  PLOP3.LUT P0, PT, PT, PT, UP0, 0x80, 0x0 ;  /* 0x000000000000781c */ /* 0x000fda0003f0f008 */
[----:B------:R-:W-:Y:S05]  /*43d0*/  @P0 EXIT ;  /* 0x000000000000094d */ /* 0x000fea0003800000 */
[----:B------:R-:W-:Y:S02]  /*43e0*/  ULDC UR7, c[0x0][0x28c] ;  /* 0x0000a30000077ab9 */ /* 0x000fe40000000800 */
[----:B------:R-:W-:-:S03]  /*43f0*/  UISETP.GE.AND UP0, UPT, UR38, UR7, UPT ;  /* 0x000000072600728c */ /* 0x000fc6000bf06270 */
[----:B------:R-:W-:Y:S02]  /*4400*/  ULDC UR7, c[0x0][0x290] ;  /* 0x0000a40000077ab9 */ /* 0x000fe40000000800 */
[----:B------:R-:W-:Y:S02]  /*4410*/  UISETP.GE.OR UP0, UPT, UR23, UR7, UP0 ;  /* 0x000000071700728c */ /* 0x000fe40008706670 */
[----:B------:R-:W-:-:S04]  /*4420*/  USHF.R.S32.HI UR7, URZ, 0x1f, UR38 ;  /* 0x0000001f3f077899 */ /* 0x000fc80008011426 */
[----:B------:R-:W-:-:S13]  /*4430*/  PLOP3.LUT P0, PT, PT, PT, UP0, 0x80, 0x0 ;  /* 0x000000000000781c */ /* 0x000fda0003f0f008 */
[----:B------:R-:W-:Y:S05]  /*4440*/  @P0 EXIT ;  /* 0x000000000000094d */ /* 0x000fea0003800000 */
[----:B------:R-:W-:Y:S01]  /*4450*/  IMAD.MOV.U32 R2, RZ, RZ, -0x2 ;  /* 0xfffffffeff027424 */ /* 0x000fe200078e00ff */
[----:B------:R-:W-:Y:S01]  /*4460*/  FSETP.NEU.AND P1, PT, RZ, UR16, PT ;  /* 0x00000010ff007c0b */ /* 0x000fe2000bf2d000 */
[----:B------:R-:W-:Y:S02]  /*4470*/  UIMAD UR4, UR7, UR4, URZ ;  /* 0x00000004070472a4 */ /* 0x000fe4000f8e023f */
[----:B------:R-:W-:Y:S01]  /*4480*/  IMAD R3, R5, R2, UR9 ;  /* 0x0000000905037e24 */ /* 0x000fe2000f8e0202 */
[----:B------:R-:W-:Y:S01]  /*4490*/  ULDC.64 UR8, c[0x0][0x640] ;  /* 0x0001900000087ab9 */ /* 0x000fe20000000a00 */
[----:B------:R-:W-:Y:S02]  /*44a0*/  UIMAD UR5, UR38, UR5, UR4 ;  /* 0x00000005260572a4 */ /* 0x000fe4000f8e0204 */
[----:B------:R-:W-:Y:S01]  /*44b0*/  VIADD R3, R3, -UR19 ;  /* 0x8000001303037c36 */ /* 0x000fe20008000000 */
[----:B------:R-:W-:-:S03]  /*44c0*/  UIMAD UR4, UR7, UR8, URZ ;  /* 0x00000008070472a4 */ /* 0x000fc6000f8e023f */
[----:B------:R-:W-:Y:S01]  /*44d0*/  VIADD R2, R7, UR5 ;  /* 0x0000000507027c36 */ /* 0x000fe20008000000 */
[----:B------:R-:W-:Y:S01]  /*44e0*/  ISETP.GT.AND P5, PT, R3, RZ, PT ;  /* 0x000000ff0300720c */ /* 0x000fe20003fa4270 */
[----:B------:R-:W-:-:S03]  /*44f0*/  UIMAD UR4, UR38, UR9, UR4 ;  /* 0x00000009260472a4 */ /* 0x000fc6000f8e0204 */
[----:B------:R-:W-:Y:S01]  /*4500*/  ISETP.GT.AND P0, PT, R0, RZ, P5 ;  /* 0x000000ff0000720c */ /* 0x000fe20002f04270 */
[----:B------:R-:W-:-:S12]  /*4510*/  @!P1 BRA `(.L_x_22) ;  /* 0x000000d0001c9947 */ /* 0x000fd80003800000 */
[----:B------:R-:W-:Y:S01]  /*4520*/  ULDC.64 UR20, c[0x0][0x650] ;  /* 0x0001940000147ab9 */ /* 0x000fe20000000a00 */
[----:B------:R-:W-:Y:S01]  /*4530*/  ULDC.64 UR24, c[0x0][0x648] ;  /* 0x0001920000187ab9 */ /* 0x000fe20000000a00 */
[C---:B------:R-:W-:Y:S01]  /*4540*/  LEA R4, P1, R6.reuse, UR20, 0x1 ;  /* 0x0000001406047c11 */ /* 0x040fe2000f8208ff */
[----:B------:R-:W-:Y:S01]  /*4550*/  ULDC.64 UR26, c[0x0][0x630] ;  /* 0x00018c00001a7ab9 */ /* 0x000fe20000000a00 */
[----:B------:R-:W-:Y:S01]  /*4560*/  ULDC.64 UR28, c[0x0][0x628] ;  /* 0x00018a00001c7ab9 */ /* 0x000fe20000000a00 */
[----:B------:R-:W2:Y:S01]  /*4570*/  LDL.LU R10, [R1] ;  /* 0x00000000010a7983 */ /* 0x000ea20000300800 */
[----:B------:R-:W-:Y:S01]  /*4580*/  LEA.HI.X R5, R6, UR21, R2, 0x1, P1 ;  /* 0x0000001506057c11 */ /* 0x000fe200088f0c02 */
[----:B------:R-:W-:Y:S01]  /*4590*/  ULDC.64 UR20, c[0x0][0x638] ;  /* 0x00018e0000147ab9 */ /* 0x000fe20000000a00 */
[----:B------:R-:W-:Y:S01]  /*45a0*/  IADD3 R6, P1, R12, UR19, RZ ;  /* 0x000000130c067c10 */ /* 0x000fe2000ff3e0ff */
[----:B------:R-:W-:Y:S02]  /*45b0*/  UIMAD UR5, UR6, UR20, URZ ;  /* 0x00000014060572a4 */ /* 0x000fe4000f8e023f */
[----:B------:R-:W-:Y:S01]  /*45c0*/  IMAD.U32 R21, RZ, RZ, UR20 ;  /* 0x00000014ff157e24 */ /* 0x000fe2000f8e00ff */
[----:B------:R-:W-:Y:S01]  /*45d0*/  IADD3.X R7, R13, UR18, RZ, P1, !PT ;  /* 0x000000120d077c10 */ /* 0x000fe20008ffe4ff */
[----:B------:R-:W-:Y:S01]  /*45e0*/  UIMAD UR6, UR37, UR21, UR5 ;  /* 0x00000015250672a4 */ /* 0x000fe2000f8e0205 */
[----:B------:R-:W-:Y:S01]  /*45f0*/  IMAD.U32 R20, RZ, RZ, UR24 ;  /* 0x00000018ff147e24 */ /* 0x000fe2000f8e00ff */
[----:B------:R-:W-:Y:S01]  /*4600*/  UIMAD UR5, UR17, UR24, URZ ;  /* 0x00000018110572a4 */ /* 0x000fe2000f8e023f */
[----:B------:R-:W-:-:S02]  /*4610*/  IMAD R23, R15, UR26, RZ ;  /* 0x0000001a0f177c24 */ /* 0x000fc4000f8e02ff */
[----:B------:R-:W-:Y:S01]  /*4620*/  IMAD.WIDE.U32 R6, R21, UR37, R6 ;  /* 0x0000002515067c25 */ /* 0x000fe2000f8e0006 */
[----:B------:R-:W-:-:S03]  /*4630*/  UIMAD UR7, UR23, UR25, UR5 ;  /* 0x00000019170772a4 */ /* 0x000fc6000f8e0205 */
[----:B------:R-:W-:Y:S02]  /*4640*/  VIADD R7, R7, UR6 ;  /* 0x0000000607077c36 */ /* 0x000fe40008000000 */
[----:B------:R-:W-:Y:S02]  /*4650*/  IMAD R23, R14, UR27, R23 ;  /* 0x0000001b0e177c24 */ /* 0x000fe4000f8e0217 */
[----:B------:R-:W-:-:S04]  /*4660*/  IMAD.WIDE.U32 R6, R20, UR23, R6 ;  /* 0x0000001714067c25 */ /* 0x000fc8000f8e0006 */
[----:B------:R-:W-:Y:S02]  /*4670*/  VIADD R19, R7, UR7 ;  /* 0x0000000707137c36 */ /* 0x000fe40008000000 */
[----:B------:R-:W-:Y:S02]  /*4680*/  IMAD.U32 R7, RZ, RZ, UR8 ;  /* 0x00000008ff077e24 */ /* 0x000fe4000f8e00ff */
[----:B------:R-:W-:-:S04]  /*4690*/  IMAD.MOV.U32 R18, RZ, RZ, R6 ;  /* 0x000000ffff127224 */ /* 0x000fc800078e0006 */
[----:B------:R-:W-:-:S04]  /*46a0*/  IMAD.WIDE.U32 R18, R7, UR38, R18 ;  /* 0x0000002607127c25 */ /* 0x000fc8000f8e0012 */
[----:B------:R-:W-:Y:S02]  /*46b0*/  VIADD R17, R19, UR4 ;  /* 0x0000000413117c36 */ /* 0x000fe40008000000 */
[----:B------:R-:W-:-:S04]  /*46c0*/  IMAD.MOV.U32 R16, RZ, RZ, R18 ;  /* 0x000000ffff107224 */ /* 0x000fc800078e0012 */
[----:B------:R-:W-:-:S04]  /*46d0*/  IMAD.WIDE.U32 R6, R14, UR26, R16 ;  /* 0x0000001a0e067c25 */ /* 0x000fc8000f8e0010 */
[----:B------:R-:W-:Y:S01]  /*46e0*/  IMAD.IADD R7, R7, 0x1, R23 ;  /* 0x0000000107077824 */ /* 0x000fe200078e0217 */
[----:B------:R-:W-:-:S04]  /*46f0*/  LEA R8, P1, R6, UR28, 0x1 ;  /* 0x0000001c06087c11 */ /* 0x000fc8000f8208ff */
[----:B------:R-:W-:-:S05]  /*4700*/  LEA.HI.X R9, R6, UR29, R7, 0x1, P1 ;  /* 0x0000001d06097c11 */ /* 0x000fca00088f0c07 */
[----:B------:R-:W3:Y:S01]  /*4710*/  @P0 LDG.E.LTC128B.U16 R22, desc[UR12][R8.64] ;  /* 0x0000000c08160981 */ /* 0x000ee2000c1e1520 */
[----:B------:R-:W-:Y:S01]  /*4720*/  UIMAD.WIDE.U32 UR38, UR38, UR8, URZ ;  /* 0x00000008262672a5 */ /* 0x000fe2000f8e003f */
[----:B------:R-:W-:Y:S01]  /*4730*/  IMAD.U32 R226, RZ, RZ, UR26 ;  /* 0x0000001affe27e24 */ /* 0x000fe2000f8e00ff */
[----:B------:R-:W-:Y:S01]  /*4740*/  ISETP.GT.AND P3, PT, R3, 0x1, PT ;  /* 0x000000010300780c */ /* 0x000fe20003f64270 */
[----:B------:R-:W-:Y:S01]  /*4750*/  BSSY B0, `(.L_x_23) ;  /* 0x0000017000007945 */ /* 0x000fe20003800000 */
[----:B------:R-:W-:Y:S01]  /*4760*/  UIADD3 UR5, UR39, UR4, URZ ;  /* 0x0000000427057290 */ /* 0x000fe2000fffe03f */
[----:B------:R-:W-:Y:S02]  /*4770*/  LOP3.LUT R2, R2, 0xfffffffd, RZ, 0xc0, !PT ;  /* 0xfffffffd02027812 */ /* 0x000fe400078ec0ff */
[----:B------:R-:W-:-:S08]  /*4780*/  UMOV UR4, UR38 ;  /* 0x0000002600047c82 */ /* 0x000fd00008000000 */
[----:B------:R-:W-:Y:S01]  /*4790*/  @P3 LOP3.LUT R2, R2, 0x2, RZ, 0xfc, !PT ;  /* 0x0000000202023812 */ /* 0x000fe200078efcff */
[----:B---3--:R-:W-:-:S05]  /*47a0*/  HADD2.F32 R6, -RZ, R22.H0_H0 ;  /* 0x20000016ff067230 */ /* 0x008fca0000004100 */
[----:B------:R-:W-:-:S04]  /*47b0*/  FMUL R6, R6, UR16 ;  /* 0x0000001006067c20 */ /* 0x000fc80008400000 */
[----:B--2---:R-:W-:-:S05]  /*47c0*/  FFMA R6, R10, UR14, R6 ;  /* 0x0000000e0a067c23 */ /* 0x004fca0008000006 */
[----:B------:R-:W-:-:S05]  /*47d0*/  F2FP.F16.F32.PACK_AB R6, RZ, R6 ;  /* 0x00000006ff06723e */ /* 0x000fca00000000ff */
[----:B------:R1:W-:Y:S02]  /*47e0*/  @P0 STG.E.U16 desc[UR12][R4.64], R6 ;  /* 0x0000000604000986 */ /* 0x0003e4000c10150c */
[----:B-1----:R-:W-:-:S04]  /*47f0*/  IMAD.WIDE.U32 R6, R14, R226, UR4 ;  /* 0x000000040e067e25 */ /* 0x002fc8000f8e00e2 */
[----:B------:R-:W-:Y:S02]  /*4800*/  IMAD.IADD R7, R23, 0x1, R7 ;  /* 0x0000000117077824 */ /* 0x000fe400078e0207 */
[----:B------:R-:W-:-:S04]  /*4810*/  IMAD.WIDE.U32 R6, R20, UR23, R6 ;  /* 0x0000001714067c25 */ /* 0x000fc8000f8e0006 */
[----:B------:R-:W-:Y:S02]  /*4820*/  VIADD R7, R7, UR7 ;  /* 0x0000000707077c36 */ /* 0x000fe40008000000 */
[----:B------:R-:W-:-:S04]  /*4830*/  IMAD.WIDE.U32 R6, R21, UR37, R6 ;  /* 0x0000002515067c25 */ /* 0x000fc8000f8e0006 */
[----:B------:R-:W-:Y:S01]  /*4840*/  VIADD R7, R7, UR6 ;  /* 0x0000000607077c36 */ /* 0x000fe20008000000 */
[----:B------:R-:W-:-:S04]  /*4850*/  IADD3 R6, P0, P1, R6, UR19, R12 ;  /* 0x0000001306067c10 */ /* 0x000fc8000f91e00c */
[----:B------:R-:W-:Y:S02]  /*4860*/  IADD3.X R7, R7, UR18, R13, P0, P1 ;  /* 0x0000001207077c10 */ /* 0x000fe400087e240d */
[----:B------:R-:W-:Y:S02]  /*4870*/  ISETP.GT.AND P1, PT, R0, RZ, P3 ;  /* 0x000000ff0000720c */ /* 0x000fe40001f24270 */
[----:B------:R-:W-:-:S04]  /*4880*/  LEA R10, P0, R6, UR28, 0x1 ;  /* 0x0000001c060a7c11 */ /* 0x000fc8000f8008ff */
[----:B------:R-:W-:-:S07]  /*4890*/  LEA.HI.X R11, R6, UR29, R7, 0x1, P0 ;  /* 0x0000001d060b7c11 */ /* 0x000fce00080f0c07 */
[----:B------:R-:W-:Y:S05]  /*48a0*/  @!P1 BRA `(.L_x_24) ;  /* 0x0000000000049947 */ /* 0x000fea0003800000 */
[----:B------:R1:W5:Y:S02]  /*48b0*/  LDG.E.LTC128B.U16 R22, desc[UR12][R10.64+0x2] ;  /* 0x0000020c0a167981 */ /* 0x000364000c1e1520 */
.L_x_24:
[----:B------:R-:W-:Y:S05]  /*48c0*/  BSYNC B0 ;  /* 0x0000000000007941 */ /* 0x000fea0003800000 */
.L_x_23:
[----:B------:R-:W2:Y:S01]  /*48d0*/  LDL.LU R7, [R1+0x4] ;  /* 0x0000040001077983 */ /* 0x000ea20000300800 */
[----:B-----5:R-:W-:Y:S01]  /*48e0*/  HADD2.F32 R6, -RZ, R22.H0_H0 ;  /* 0x20000016ff067230 */ /* 0x020fe20000004100 */
[----:B------:R-:W-:Y:S02]  /*48f0*/  USHF.L.U64.HI UR25, UR26, 0x3, UR27 ;  /* 0x000000031a197899 */ /* 0x000fe4000801021b */
[----:B------:R-:W-:Y:S01]  /*4900*/  USHF.L.U32 UR24, UR26, 0x3, URZ ;  /* 0x000000031a187899 */ /* 0x000fe2000800063f */
[----:B------:R-:W-:Y:S01]  /*4910*/  ISETP.GT.AND P2, PT, R0, 0x8, P5 ;  /* 0x000000080000780c */ /* 0x000fe20002f44270 */
[----:B------:R-:W-:Y:S01]  /*4920*/  FMUL R6, R6, UR16 ;  /* 0x0000001006067c20 */ /* 0x000fe20008400000 */
[----:B------:R-:W3:Y:S03]  /*4930*/  LDL.LU R216, [R1+0x8] ;  /* 0x0000080001d87983 */ /* 0x000ee60000300800 */
[----:B--2---:R-:W-:-:S05]  /*4940*/  FFMA R6, R7, UR14, R6 ;  /* 0x0000000e07067c23 */ /* 0x004fca0008000006 */
[----:B------:R-:W-:-:S05]  /*4950*/  F2FP.F16.F32.PACK_AB R6, RZ, R6 ;  /* 0x00000006ff06723e */ /* 0x000fca00000000ff */
[----:B------:R2:W-:Y:S02]  /*4960*/  @P1 STG.E.U16 desc[UR12][R4.64+0x2], R6 ;  /* 0x0000020604001986 */ /* 0x0005e4000c10150c */
[----:B--2---:R-:W-:-:S04]  /*4970*/  IMAD.WIDE.U32 R6, R14, R226, UR24 ;  /* 0x000000180e067e25 */ /* 0x004fc8000f8e00e2 */
[----:B------:R-:W-:Y:S01]  /*4980*/  IMAD.IADD R23, R23, 0x1, R7 ;  /* 0x0000000117177824 */ /* 0x000fe200078e0207 */
[----:B------:R-:W-:Y:S02]  /*4990*/  IADD3 R7, P0, R18, R6, RZ ;  /* 0x0000000612077210 */ /* 0x000fe40007f1e0ff */
[----:B------:R-:W-:-:S03]  /*49a0*/  IADD3 R8, P1, R6, UR38, RZ ;  /* 0x0000002606087c10 */ /* 0x000fc6000ff3e0ff */
[----:B------:R-:W-:Y:S01]  /*49b0*/  IMAD.X R9, R23, 0x1, R17, P0 ;  /* 0x0000000117097824 */ /* 0x000fe200000e0611 */
[----:B------:R-:W-:-:S04]  /*49c0*/  LEA R6, P0, R7, UR28, 0x1 ;  /* 0x0000001c07067c11 */ /* 0x000fc8000f8008ff */
[----:B------:R-:W-:-:S05]  /*49d0*/  LEA.HI.X R7, R7, UR29, R9, 0x1, P0 ;  /* 0x0000001d07077c11 */ /* 0x000fca00080f0c09 */
[----:B------:R2:W4:Y:S01]  /*49e0*/  @P2 LDG.E.LTC128B.U16 R22, desc[UR12][R6.64] ;  /* 0x0000000c06162981 */ /* 0x000522000c1e1520 */
[----:B------:R-:W-:Y:S01]  /*49f0*/  USHF.L.U32 UR20, UR10, 0x4, URZ ;  /* 0x000000040a147899 */ /* 0x000fe2000800063f */
[----:B------:R-:W-:Y:S01]  /*4a00*/  BSSY B0, `(.L_x_25) ;  /* 0x0000016000007945 */ /* 0x000fe20003800000 */
[----:B------:R-:W-:-:S04]  /*4a10*/  USHF.L.U64.HI UR21, UR10, 0x4, UR11 ;  /* 0x000000040a157899 */ /* 0x000fc8000801020b */
[----:B--2---:R-:W-:Y:S01]  /*4a20*/  IADD3 R6, P0, R4, UR20, RZ ;  /* 0x0000001404067c10 */ /* 0x004fe2000ff1e0ff */
[----:B----4-:R-:W-:-:S05]  /*4a30*/  HADD2.F32 R7, -RZ, R22.H0_H0 ;  /* 0x20000016ff077230 */ /* 0x010fca0000004100 */
[----:B------:R-:W-:-:S04]  /*4a40*/  FMUL R7, R7, UR16 ;  /* 0x0000001007077c20 */ /* 0x000fc80008400000 */
[----:B---3--:R-:W-:-:S05]  /*4a50*/  FFMA R7, R216, UR14, R7 ;  /* 0x0000000ed8077c23 */ /* 0x008fca0008000007 */
[----:B------:R-:W-:-:S04]  /*4a60*/  F2FP.F16.F32.PACK_AB R7, RZ, R7 ;  /* 0x00000007ff07723e */ /* 0x000fc800000000ff */
[----:B------:R-:W-:Y:S02]  /*4a70*/  PRMT R9, R7, 0x7610, R9 ;  /* 0x0000761007097816 */ /* 0x000fe40000000009 */
[----:B------:R-:W-:-:S05]  /*4a80*/  IADD3.X R7, R5, UR21, RZ, P0, !PT ;  /* 0x0000001505077c10 */ /* 0x000fca00087fe4ff */
[----:B------:R2:W-:Y:S02]  /*4a90*/  @P2 STG.E.U16 desc[UR12][R6.64], R9 ;  /* 0x0000000906002986 */ /* 0x0005e4000c10150c */
[----:B--2---:R-:W-:-:S03]  /*4aa0*/  IADD3.X R9, R23, UR5, RZ, P1, !PT ;  /* 0x0000000517097c10 */ /* 0x004fc60008ffe4ff */
[----:B------:R-:W-:-:S04]  /*4ab0*/  IMAD.WIDE.U32 R8, R20, UR23, R8 ;  /* 0x0000001714087c25 */ /* 0x000fc8000f8e0008 */
[----:B------:R-:W-:Y:S02]  /*4ac0*/  VIADD R9, R9, UR7 ;  /* 0x0000000709097c36 */ /* 0x000fe40008000000 */
[----:B------:R-:W-:-:S04]  /*4ad0*/  IMAD.WIDE.U32 R8, R21, UR37, R8 ;  /* 0x0000002515087c25 */ /* 0x000fc8000f8e0008 */
[----:B------:R-:W-:Y:S01]  /*4ae0*/  VIADD R23, R9, UR6 ;  /* 0x0000000609177c36 */ /* 0x000fe20008000000 */
[----:B------:R-:W-:-:S04]  /*4af0*/  IADD3 R9, P0, P1, R8, UR19, R12 ;  /* 0x0000001308097c10 */ /* 0x000fc8000f91e00c */
[----:B------:R-:W-:Y:S02]  /*4b00*/  IADD3.X R23, R23, UR18, R13, P0, P1 ;  /* 0x0000001217177c10 */ /* 0x000fe400087e240d */
[----:B------:R-:W-:-:S04]  /*4b10*/  LEA R8, P0, R9, UR28, 0x1 ;  /* 0x0000001c09087c11 */ /* 0x000fc8000f8008ff */
[----:B------:R-:W-:Y:S02]  /*4b20*/  LEA.HI.X R9, R9, UR29, R23, 0x1, P0 ;  /* 0x0000001d09097c11 */ /* 0x000fe400080f0c17 */
[----:B------:R-:W-:-:S13]  /*4b30*/  ISETP.GT.AND P0, PT, R0, 0x8, P3 ;  /* 0x000000080000780c */ /* 0x000fda0001f04270 */
[----:B------:R-:W-:Y:S05]  /*4b40*/  @!P0 BRA `(.L_x_26) ;  /* 0x0000000000048947 */ /* 0x000fea0003800000 */
[----:B------:R2:W5:Y:S02]  /*4b50*/  LDG.E.LTC128B.U16 R22, desc[UR12][R8.64+0x2] ;  /* 0x0000020c08167981 */ /* 0x000564000c1e1520 */
.L_x_26:
[----:B------:R-:W-:Y:S05]  /*4b60*/  BSYNC B0 ;  /* 0x0000000000007941 */ /* 0x000fea0003800000 */
.L_x_25:
[----:B------:R-:W3:Y:S01]  /*4b70*/  LDL.LU R216, [R1+0xc] ;  /* 0x00000c0001d87983 */ /* 0x000ee20000300800 */
[----:B-----5:R-:W-:Y:S01]  /*4b80*/  HADD2.F32 R23, -RZ, R22.H0_H0 ;  /* 0x20000016ff177230 */ /* 0x020fe20000004100 */
[----:B------:R-:W-:Y:S01]  /*4b90*/  ISETP.GT.AND P1, PT, R3, 0x8, PT ;  /* 0x000000080300780c */ /* 0x000fe20003f24270 */
[----:B------:R-:W-:Y:S01]  /*4ba0*/  BSSY B0, `(.L_x_27) ;  /* 0x000000a000007945 */ /* 0x000fe20003800000 */
[----:B------:R-:W-:Y:S02]  /*4bb0*/  LOP3.LUT R2, R2, 0xfffffffb, RZ, 0xc0, !PT ;  /* 0xfffffffb02027812 */ /* 0x000fe400078ec0ff */
[----:B------:R-:W-:-:S09]  /*4bc0*/  FMUL R23, R23, UR16 ;  /* 0x0000001017177c20 */ /* 0x000fd20008400000 */
[----:B------:R-:W-:Y:S01]  /*4bd0*/  @P1 LOP3.LUT R2, R2, 0x4, RZ, 0xfc, !PT ;  /* 0x0000000402021812 */ /* 0x000fe200078efcff */
[----:B---3--:R-:W-:-:S05]  /*4be0*/  FFMA R23, R216, UR14, R23 ;  /* 0x0000000ed8177c23 */ /* 0x008fca0008000017 */
[----:B------:R-:W-:-:S05]  /*4bf0*/  F2FP.F16.F32.PACK_AB R23, RZ, R23 ;  /* 0x00000017ff17723e */ /* 0x000fca00000000ff */
[----:B------:R3:W-:Y:S01]  /*4c00*/  @P0 STG.E.U16 desc[UR12][R6.64+0x2], R23 ;  /* 0x0000021706000986 */ /* 0x0007e2000c10150c */
[----:B------:R-:W-:-:S13]  /*4c10*/  ISETP.GT.AND P0, PT, R0, RZ, P1 ;  /* 0x000000ff0000720c */ /* 0x000fda0000f04270 */
[----:B---3--:R-:W-:Y:S05]  /*4c20*/  @!P0 BRA `(.L_x_28) ;  /* 0x0000000000048947 */ /* 0x008fea0003800000 */
[----:B------:R3:W5:Y:S02]  /*4c30*/  LDG.E.LTC128B.U16 R22, desc[UR12][R10.64+0x10] ;  /* 0x0000100c0a167981 */ /* 0x000764000c1e1520 */
.L_x_28:
[----:B------:R-:W-:Y:S05]  /*4c40*/  BSYNC B0 ;  /* 0x0000000000007941 */ /* 0x000fea0003800000 */
.L_x_27:
[----:B------:R-:W4:Y:S01]  /*4c50*/  LDL.LU R216, [R1+0x10] ;  /* 0x0000100001d87983 */ /* 0x000f220000300800 */
[----:B-----5:R-:W-:Y:S01]  /*4c60*/  HADD2.F32 R23, -RZ, R22.H0_H0 ;  /* 0x20000016ff177230 */ /* 0x020fe20000004100 */
[----:B------:R-:W-:Y:S01]  /*4c70*/  ISETP.GT.AND P2, PT, R3, 0x9, PT ;  /* 0x000000090300780c */ /* 0x000fe20003f44270 */
[----:B------:R-:W-:Y:S01]  /*4c80*/  BSSY B0, `(.L_x_29) ;  /* 0x000000a000007945 */ /* 0x000fe20003800000 */
[----:B------:R-:W-:Y:S02]  /*4c90*/  LOP3.LUT R2, R2, 0xfffffff7, RZ, 0xc0, !PT ;  /* 0xfffffff702027812 */ /* 0x000fe400078ec0ff */
[----:B------:R-:W-:-:S09]  /*4ca0*/  FMUL R23, R23, UR16 ;  /* 0x0000001017177c20 */ /* 0x000fd20008400000 */
[----:B------:R-:W-:Y:S01]  /*4cb0*/  @P2 LOP3.LUT R2, R2, 0x8, RZ, 0xfc, !PT ;  /* 0x0000000802022812 */ /* 0x000fe200078efcff */
[----:B----4-:R-:W-:-:S05]  /*4cc0*/  FFMA R23, R216, UR14, R23 ;  /* 0x0000000ed8177c23 */ /* 0x010fca0008000017 */
[----:B------:R-:W-:-:S05]  /*4cd0*/  F2FP.F16.F32.PACK_AB R23, RZ, R23 ;  /* 0x00000017ff17723e */ /* 0x000fca00000000ff */
[----:B------:R4:W-:Y:S01]  /*4ce0*/  @P0 STG.E.U16 desc[UR12][R4.64+0x10], R23 ;  /* 0x0000101704000986 */ /* 0x0009e2000c10150c */
[----:B------:R-:W-:-:S13]  /*4cf0*/  ISETP.GT.AND P0, PT, R0, RZ, P2 ;  /* 0x000000ff0000720c */ /* 0x000fda0001704270 */
[----:B----4-:R-:W-:Y:S05]  /*4d00*/  @!P0 BRA `(.L_x_30) ;  /* 0x0000000000048947 */ /* 0x010fea0003800000 */
[----:B------:R4:W5:Y:S02]  /*4d10*/  LDG.E.LTC128B.U16 R22, desc[UR12][R10.64+0x12] ;  /* 0x0000120c0a167981 */ /* 0x000964000c1e1520 */
.L_x_30:
[----:B------:R-:W-:Y:S05]  /*4d20*/  BSYNC B0 ;  /* 0x0000000000007941 */ /* 0x000fea0003800000 */
.L_x_29:
[----:B------:R-:W2:Y:S01]  /*4d30*/  LDL.LU R216, [R1+0x14] ;  /* 0x0000140001d87983 */ /* 0x000ea20000300800 */
[----:B-----5:R-:W-:Y:S01]  /*4d40*/  HADD2.F32 R23, -RZ, R22.H0_H0 ;  /* 0x20000016ff177230 */ /* 0x020fe20000004100 */
[----:B------:R-:W-:Y:S01]  /*4d50*/  ISETP.GT.AND P1, PT, R0, 0x8, P1 ;  /* 0x000000080000780c */ /* 0x000fe20000f24270 */
[----:B------:R-:W-:Y:S03]  /*4d60*/  BSSY B0, `(.L_x_31) ;  /* 0x0000007000007945 */ /* 0x000fe60003800000 */
[----:B------:R-:W-:-:S04]  /*4d70*/  FMUL R23, R23, UR16 ;  /* 0x0000001017177c20 */ /* 0x000fc80008400000 */
[----:B--2---:R-:W-:-:S05]  /*4d80*/  FFMA R23, R216, UR14, R23 ;  /* 0x0000000ed8177c23 */ /* 0x004fca0008000017 */
[----:B------:R-:W-:-:S05]  /*4d90*/  F2FP.F16.F32.PACK_AB R23, RZ, R23 ;  /* 0x00000017ff17723e */ /* 0x000fca00000000ff */
[----:B------:R2:W-:Y:S01]  /*4da0*/  @P0 STG.E.U16 desc[UR12][R4.64+0x12], R23 ;  /* 0x0000121704000986 */ /* 0x0005e2000c10150c */
[----:B------:R-:W-:Y:S05]  /*4db0*/  @!P1 BRA `(.L_x_32) ;  /* 0x0000000000049947 */ /* 0x000fea0003800000 */
[----:B------:R0:W5:Y:S02]  /*4dc0*/  LDG.E.LTC128B.U16 R22, desc[UR12][R8.64+0x10] ;  /* 0x0000100c08167981 */ /* 0x000164000c1e1520 */
.L_x_32:
[----:B------:R-:W-:Y:S05]  /*4dd0*/  BSYNC B0 ;  /* 0x0000000000007941 */ /* 0x000fea0003800000 */
.L_x_31:
[----:B------:R-:W3:Y:S01]  /*4de0*/  LDL.LU R216, [R1+0x18] ;  /* 0x0000180001d87983 */ /* 0x000ee20000300800 */
[----:B--2--5:R-:W-:Y:S01]  /*4df0*/  HADD2.F32 R23, -RZ, R22.H0_H0 ;  /* 0x20000016ff177230 */ /* 0x024fe20000004100 */
[----:B------:R-:W-:Y:S01]  /*4e00*/  ISETP.GT.AND P0, PT, R0, 0x8, P2 ;  /* 0x000000080000780c */ /* 0x000fe20001704270 */
[----:B------:R-:W-:Y:S03]  /*4e10*/  BSSY B0, `(.L_x_33) ;  /* 0x0000007000007945 */ /* 0x000fe60003800000 */
[----:B------:R-:W-:-:S04]  /*4e20*/  FMUL R23, R23, UR16 ;  /* 0x0000001017177c20 */ /* 0x000fc80008400000 */
[----:B---3--:R-:W-:-:S05]  /*4e30*/  FFMA R23, R216, UR14, R23 ;  /* 0x0000000ed8177c23 */ /* 0x008fca0008000017 */
[----:B------:R-:W-:-:S05]  /*4e40*/  F2FP.F16.F32.PACK_AB R23, RZ, R23 ;  /* 0x00000017ff17723e */ /* 0x000fca00000000ff */
[----:B------:R2:W-:Y:S01]  /*4e50*/  @P1 STG.E.U16 desc[UR12][R6.64+0x10], R23 ;  /* 0x0000101706001986 */ /* 0x0005e2000c10150c */
[----:B------:R-:W-:Y:S05]  /*4e60*/  @!P0 BRA `(.L_x_34) ;  /* 0x0000000000048947 */ /* 0x000fea0003800000 */
[----:B------:R3:W5:Y:S02]  /*4e70*/  LDG.E.LTC128B.U16 R22, desc[UR12][R8.64+0x12] ;  /* 0x0000120c08167981 */ /* 0x000764000c1e1520 */
.L_x_34:
[----:B------:R-:W-:Y:S05]  /*4e80*/  BSYNC B0 ;  /* 0x0000000000007941 */ /* 0x000fea0003800000 */
.L_x_33:
[----:B------:R-:W4:Y:S01]  /*4e90*/  LDL.LU R217, [R1+0x1c] ;  /* 0x00001c0001d97983 */ /* 0x000f220000300800 */
[----:B--2--5:R-:W-:Y:S01]  /*4ea0*/  HADD2.F32 R23, -RZ, R22.H0_H0 ;  /* 0x20000016ff177230 */ /* 0x024fe20000004100 */
[----:B------:R-:W-:Y:S01]  /*4eb0*/  ISETP.GT.AND P3, PT, R3, 0x10, PT ;  /* 0x000000100300780c */ /* 0x000fe20003f64270 */
[----:B------:R-:W-:Y:S01]  /*4ec0*/  BSSY B0, `(.L_x_35) ;  /* 0x000000b000007945 */ /* 0x000fe20003800000 */
[----:B------:R-:W-:Y:S02]  /*4ed0*/  LOP3.LUT R2, R2, 0xffffffef, RZ, 0xc0, !PT ;  /* 0xffffffef02027812 */ /* 0x000fe400078ec0ff */
[----:B------:R-:W-:Y:S01]  /*4ee0*/  FMUL R23, R23, UR16 ;  /* 0x0000001017177c20 */ /* 0x000fe20008400000 */
[----:B------:R-:W-:Y:S02]  /*4ef0*/  ISETP.GT.AND P1, PT, R0, RZ, P3 ;  /* 0x000000ff0000720c */ /* 0x000fe40001f24270 */
[----:B------:R-:W-:-:S06]  /*4f00*/  PRMT R216, R22, 0x7610, R216 ;  /* 0x0000761016d87816 */ /* 0x000fcc00000000d8 */
[----:B------:R-:W-:Y:S01]  /*4f10*/  @P3 LOP3.LUT R2, R2, 0x10, RZ, 0xfc, !PT ;  /* 0x0000001002023812 */ /* 0x000fe200078efcff */
[----:B----4-:R-:W-:-:S05]  /*4f20*/  FFMA R23, R217, UR14, R23 ;  /* 0x0000000ed9177c23 */ /* 0x010fca0008000017 */
[----:B------:R-:W-:-:S05]  /*4f30*/  F2FP.F16.F32.PACK_AB R23, RZ, R23 ;  /* 0x00000017ff17723e */ /* 0x000fca00000000ff */
[----:B------:R2:W-:Y:S01]  /*4f40*/  @P0 STG.E.U16 desc[UR12][R6.64+0x12], R23 ;  /* 0x0000121706000986 */ /* 0x0005e2000c10150c */
[----:B------:R-:W-:Y:S05]  /*4f50*/  @!P1 BRA `(.L_x_36) ;  /* 0x0000000000049947 */ /* 0x000fea0003800000 */
[----:B------:R4:W5:Y:S02]  /*4f60*/  LDG.E.LTC128B.U16 R216, desc[UR12][R10.64+0x20] ;  /* 0x0000200c0ad87981 */ /* 0x000964000c1e1520 */
.L_x_36:
[----:B------:R-:W-:Y:S05]  /*4f70*/  BSYNC B0 ;  /* 0x0000000000007941 */ /* 0x000fea0003800000 */
.L_x_35:
[----:B--2---:R-:W2:Y:S01]  /*4f80*/  LDL.LU R23, [R1+0x20] ;  /* 0x0000200001177983 */ /* 0x004ea20000300800 */
[----:B-----5:R-:W-:Y:S01]  /*4f90*/  HADD2.F32 R22, -RZ, R216.H0_H0 ;  /* 0x200000d8ff167230 */ /* 0x020fe20000004100 */
[----:B------:R-:W-:Y:S01]  /*4fa0*/  IADD3 R219, P0, R14, 0x40, RZ ;  /* 0x000000400edb7810 */ /* 0x000fe20007f1e0ff */
[----:B------:R-:W-:Y:S01]  /*4fb0*/  BSSY B0, `(.L_x_37) ;  /* 0x0000017000007945 */ /* 0x000fe20003800000 */
[----:B------:R-:W-:Y:S02]  /*4fc0*/  ISETP.GT.AND P2, PT, R3, 0x11, PT ;  /* 0x000000110300780c */ /* 0x000fe40003f44270 */
[----:B------:R-:W-:Y:S01]  /*4fd0*/  FMUL R22, R22, UR16 ;  /* 0x0000001016167c20 */ /* 0x000fe20008400000 */
[----:B------:R-:W-:-:S10]  /*4fe0*/  LOP3.LUT R2, R2, 0xffbfffff, RZ, 0xc0, !PT ;  /* 0xffbfffff02027812 */ /* 0x000fd400078ec0ff */
[----:B------:R-:W-:Y:S01]  /*4ff0*/  @P2 LOP3.LUT R2, R2, 0x400000, RZ, 0xfc, !PT ;  /* 0x0040000002022812 */ /* 0x000fe200078efcff */
[----:B--2---:R-:W-:-:S05]  /*5000*/  FFMA R22, R23, UR14, R22 ;  /* 0x0000000e17167c23 */ /* 0x004fca0008000016 */
[----:B------:R-:W-:-:S05]  /*5010*/  F2FP.F16.F32.PACK_AB R22, RZ, R22 ;  /* 0x00000016ff16723e */ /* 0x000fca00000000ff */
[----:B------:R2:W-:Y:S02]  /*5020*/  @P1 STG.E.U16 desc[UR12][R4.64+0x20], R22 ;  /* 0x0000201604001986 */ /* 0x0005e4000c10150c */
[----:B--2---:R-:W-:-:S04]  /*5030*/  IMAD.X R22, RZ, RZ, R15, P0 ;  /* 0x000000ffff167224 */ /* 0x004fc800000e060f */
[----:B------:R-:W-:-:S04]  /*5040*/  IMAD R22, R22, UR26, RZ ;  /* 0x0000001a16167c24 */ /* 0x000fc8000f8e02ff */
[C---:B------:R-:W-:Y:S02]  /*5050*/  IMAD R228, R219.reuse, UR27, R22 ;  /* 0x0000001bdbe47c24 */ /* 0x040fe4000f8e0216 */
[----:B------:R-:W-:-:S04]  /*5060*/  IMAD.WIDE.U32 R22, R219, R226, UR4 ;  /* 0x00000004db167e25 */ /* 0x000fc8000f8e00e2 */
[----:B------:R-:W-:Y:S02]  /*5070*/  IMAD.IADD R23, R228, 0x1, R23 ;  /* 0x00000001e4177824 */ /* 0x000fe400078e0217 */
[----:B------:R-:W-:-:S04]  /*5080*/  IMAD.WIDE.U32 R22, R20, UR23, R22 ;  /* 0x0000001714167c25 */ /* 0x000fc8000f8e0016 */
[----:B------:R-:W-:Y:S02]  /*5090*/  VIADD R23, R23, UR7 ;  /* 0x0000000717177c36 */ /* 0x000fe40008000000 */
[----:B------:R-:W-:-:S04]  /*50a0*/  IMAD.WIDE.U32 R22, R21, UR37, R22 ;  /* 0x0000002515167c25 */ /* 0x000fc8000f8e0016 */
[----:B------:R-:W-:Y:S01]  /*50b0*/  VIADD R23, R23, UR6 ;  /* 0x0000000617177c36 */ /* 0x000fe20008000000 */
[----:B------:R-:W-:Y:S02]  /*50c0*/  IADD3 R240, P0, P1, R22, UR19, R12 ;  /* 0x0000001316f07c10 */ /* 0x000fe4000f91e00c */
[----:B------:R-:W-:Y:S02]  /*50d0*/  PRMT R22, R216, 0x7610, R22 ;  /* 0x00007610d8167816 */ /* 0x000fe40000000016 */
[----:B------:R-:W-:Y:S02]  /*50e0*/  IADD3.X R246, R23, UR18, R13, P0, P1 ;  /* 0x0000001217f67c10 */ /* 0x000fe400087e240d */
[----:B------:R-:W-:-:S13]  /*50f0*/  ISETP.GT.AND P0, PT, R0, RZ, P2 ;  /* 0x000000ff0000720c */ /* 0x000fda0001704270 */
[----:B------:R-:W-:Y:S05]  /*5100*/  @!P0 BRA `(.L_x_38) ;  /* 0x0000000000048947 */ /* 0x000fea0003800000 */
[----:B------:R2:W5:Y:S02]  /*5110*/  LDG.E.LTC128B.U16 R22, desc[UR12][R10.64+0x22] ;  /* 0x0000220c0a167981 */ /* 0x000564000c1e1520 */
.L_x_38:
[----:B------:R-:W-:Y:S05]  /*5120*/  BSYNC B0 ;  /* 0x0000000000007941 */ /* 0x000fea0003800000 */
.L_x_37:
[----:B------:R-:W3:Y:S01]  /*5130*/  LDL.LU R216, [R1+0x24] ;  /* 0x0000240001d87983 */ /* 0x000ee20000300800 */
[----:B-----5:R-:W-:Y:S01]  /*5140*/  HADD2.F32 R23, -RZ, R22.H0_H0 ;  /* 0x20000016ff177230 */ /* 0x020fe20000004100 */
[----:B------:R-:W-:Y:S04]  /*5150*/  BSSY B0, `(.L_x_39) ;  /* 0x0000008000007945 */ /* 0x000fe80003800000 */
[----:B------:R-:W-:-:S04]  /*5160*/  FMUL R23, R23, UR16 ;  /* 0x0000001017177c20 */ /* 0x000fc80008400000 */
[----:B---3--:R-:W-:-:S05]  /*5170*/  FFMA R23, R216, UR14, R23 ;  /* 0x0000000ed8177c23 */ /* 0x008fca0008000017 */
[----:B------:R-:W-:-:S05]  /*5180*/  F2FP.F16.F32.PACK_AB R23, RZ, R23 ;  /* 0x00000017ff17723e */ /* 0x000fca00000000ff */
[----:B------:R3:W-:Y:S01]  /*5190*/  @P0 STG.E.U16 desc[UR12][R4.64+0x22], R23 ;  /* 0x0000221704000986 */ /* 0x0007e2000c10150c */
[----:B------:R-:W-:-:S13]  /*51a0*/  ISETP.GT.AND P0, PT, R0, 0x8, P3 ;  /* 0x000000080000780c */ /* 0x000fda0001f04270 */
[----:B---3--:R-:W-:Y:S05]  /*51b0*/  @!P0 BRA `(.L_x_40) ;  /* 0x0000000000048947 */ /* 0x008fea0003800000 */
[----:B------:R3:W5:Y:S02]  /*51c0*/  LDG.E.LTC128B.U16 R22, desc[UR12][R8.64+0x20] ;  /* 0x0000200c08167981 */ /* 0x000764000c1e1520 */
.L_x_40:
[----:B------:R-:W-:Y:S05]  /*51d0*/  BSYNC B0 ;  /* 0x0000000000007941 */ /* 0x000fea0003800000 */
.L_x_39:
[----:B------:R-:W2:Y:S01]  /*51e0*/  LDL.LU R216, [R1+0x28] ;  /* 0x0000280001d87983 */ /* 0x000ea20000300800 */
[----:B-----5:R-:W-:Y:S01]  /*51f0*/  HADD2.F32 R23, -RZ, R22.H0_H0 ;  /* 0x20000016ff177230 */ /* 0x020fe20000004100 */
[----:B------:R-:W-:Y:S04]  /*5200*/  BSSY B0, `(.L_x_41) ;  /* 0x0000008000007945 */ /* 0x000fe80003800000 */
[----:B------:R-:W-:-:S04]  /*5210*/  FMUL R23, R23, UR16 ;  /* 0x0000001017177c20 */ /* 0x000fc80008400000 */
[----:B--2---:R-:W-:-:S05]  /*5220*/  FFMA R23, R216, UR14, R23 ;  /* 0x0000000ed8177c23 */ /* 0x004fca0008000017 */
[----:B------:R-:W-:-:S05]  /*5230*/  F2FP.F16.F32.PACK_AB R23, RZ, R23 ;  /* 0x00000017ff17723e */ /* 0x000fca00000000ff */
[----:B------:R2:W-:Y:S01]  /*5240*/  @P0 STG.E.U16 desc[UR12][R6.64+0x20], R23 ;  /* 0x0000201706000986 */ /* 0x0005e2000c10150c */
[----:B------:R-:W-:-:S13]  /*5250*/  ISETP.GT.AND P0, PT, R0, 0x8, P2 ;  /* 0x000000080000780c */ /* 0x000fda0001704270 */
[----:B--2---:R-:W-:Y:S05]  /*5260*/  @!P0 BRA `(.L_x_42) ;  /* 0x0000000000048947 */ /* 0x004fea0003800000 */
[----:B------:R2:W5:Y:S02]  /*5270*/  LDG.E.LTC128B.U16 R22, desc[UR12][R8.64+0x22] ;  /* 0x0000220c08167981 */ /* 0x000564000c1e1520 */
.L_x_42:
[----:B------:R-:W-:Y:S05]  /*5280*/  BSYNC B0 ;  /* 0x0000000000007941 */ /* 0x000fea0003800000 */
.L_x_41:
[----:B------:R-:W3:Y:S01]  /*5290*/  LDL.LU R217, [R1+0x2c] ;  /* 0x00002c0001d97983 */ /* 0x000ee20000300800 */
[----:B-----5:R-:W-:Y:S01]  /*52a0*/  HADD2.F32 R23, -RZ, R22.H0_H0 ;  /* 0x20000016ff177230 */ /* 0x020fe20000004100 */
[----:B------:R-:W-:Y:S01]  /*52b0*/  ISETP.GT.AND P3, PT, R3, 0x18, PT ;  /* 0x000000180300780c */ /* 0x000fe20003f64270 */
[----:B------:R-:W-:Y:S01]  /*52c0*/  BSSY B0, `(.L_x_43) ;  /* 0x000000b000007945 */ /* 0x000fe20003800000 */
[----:B------:R-:W-:Y:S02]  /*52d0*/  LOP3.LUT R2, R2, 0xfbffffff, RZ, 0xc0, !PT ;  /* 0xfbffffff02027812 */ /* 0x000fe400078ec0ff */
[----:B------:R-:W-:Y:S01]  /*52e0*/  FMUL R23, R23, UR16 ;  /* 0x0000001017177c20 */ /* 0x000fe20008400000 */
[----:B------:R-:W-:-:S08]  /*52f0*/  PRMT R216, R22, 0x7610, R216 ;  /* 0x0000761016d87816 */ /* 0x000fd000000000d8 */
[----:B------:R-:W-:Y:S01]  /*5300*/  @P3 LOP3.LUT R2, R2, 0x4000000, RZ, 0xfc, !PT ;  /* 0x0400000002023812 */ /* 0x000fe200078efcff */
[----:B---3--:R-:W-:-:S05]  /*5310*/  FFMA R23, R217, UR14, R23 ;  /* 0x0000000ed9177c23 */ /* 0x008fca0008000017 */
[----:B------:R-:W-:-:S05]  /*5320*/  F2FP.F16.F32.PACK_AB R23, RZ, R23 ;  /* 0x00000017ff17723e */ /* 0x000fca00000000ff */
[----:B------:R3:W-:Y:S01]  /*5330*/  @P0 STG.E.U16 desc[UR12][R6.64+0x22], R23 ;  /* 0x0000221706000986 */ /* 0x0007e2000c10150c */
[----:B------:R-:W-:-:S13]  /*5340*/  ISETP.GT.AND P0, PT, R0, RZ, P3 ;  /* 0x000000ff0000720c */ /* 0x000fda0001f04270 */
[----:B---3--:R-:W-:Y:S05]  /*5350*/  @!P0 BRA `(.L_x_44) ;  /* 0x0000000000048947 */ /* 0x008fea0003800000 */
[----:B------:R3:W5:Y:S02]  /*5360*/  LDG.E.LTC128B.U16 R216, desc[UR12][R10.64+0x30] ;  /* 0x0000300c0ad87981 */ /* 0x000764000c1e1520 */
.L_x_44:
[----:B------:R-:W-:Y:S05]  /*5370*/  BSYNC B0 ;  /* 0x0000000000007941 */ /* 0x000fea0003800000 */
.L_x_43:
[----:B------:R-:W2:Y:S01]  /*5380*/  LDL.LU R23, [R1+0x30] ;  /* 0x0000300001177983 */ /* 0x000ea20000300800 */
[----:B-----5:R-:W-:Y:S01]  /*5390*/  HADD2.F32 R22, -RZ, R216.H0_H0 ;  /* 0x200000d8ff167230 */ /* 0x020fe20000004100 */
[----:B------:R-:W-:Y:S01]  /*53a0*/  ISETP.GT.AND P2, PT, R3, 0x19, PT ;  /* 0x000000190300780c */ /* 0x000fe20003f44270 */
[----:B------:R-:W-:Y:S01]  /*53b0*/  BSSY B0, `(.L_x_45) ;  /* 0x0000017000007945 */ /* 0x000fe20003800000 */
[----:B------:R-:W-:Y:S02]  /*53c0*/  LOP3.LUT R2, R2, 0xfdffffff, RZ, 0xc0, !PT ;  /* 0xfdffffff02027812 */ /* 0x000fe400078ec0ff */
[----:B------:R-:W-:-:S09]  /*53d0*/  FMUL R22, R22, UR16 ;  /* 0x0000001016167c20 */ /* 0x000fd20008400000 */
[----:B------:R-:W-:Y:S01]  /*53e0*/  @P2 LOP3.LUT R2, R2, 0x2000000, RZ, 0xfc, !PT ;  /* 0x0200000002022812 */ /* 0x000fe200078efcff */
[----:B--2---:R-:W-:-:S05]  /*53f0*/  FFMA R22, R23, UR14, R22 ;  /* 0x0000000e17167c23 */ /* 0x004fca0008000016 */
[----:B------:R-:W-:-:S05]  /*5400*/  F2FP.F16.F32.PACK_AB R22, RZ, R22 ;  /* 0x00000016ff16723e */ /* 0x000fca00000000ff */
[----:B------:R2:W-:Y:S01]  /*5410*/  @P0 STG.E.U16 desc[UR12][R4.64+0x30], R22 ;  /* 0x0000301604000986 */ /* 0x0005e2000c10150c */
[----:B------:R-:W-:-:S05]  /*5420*/  IADD3 R221, P0, R14, 0x80, RZ ;  /* 0x000000800edd7810 */ /* 0x000fca0007f1e0ff */
        /* <DEDUP_REMOVED lines=15> */
.L_x_46:
[----:B------:R-:W-:Y:S05]  /*5520*/  BSYNC B0 ;  /* 0x0000000000007941 */ /* 0x000fea0003800000 */
.L_x_45:
        /* <DEDUP_REMOVED lines=10> */
.L_x_48:
[----:B------:R-:W-:Y:S05]  /*55d0*/  BSYNC B0 ;  /* 0x0000000000007941 */ /* 0x000fea0003800000 */
.L_x_47:
[----:B------:R-:W2:Y:S01]  /*55e0*/  LDL.LU R216, [R1+0x38] ;  /* 0x0000380001d87983 */ /* 0x000ea20000300800 */
[----:B-----5:R-:W-:Y:S01]  /*55f0*/  HADD2.F32 R23, -RZ, R22.H0_H0 ;  /* 0x20000016ff177230 */ /* 0x020fe20000004100 */
[----:B------:R-:W-:Y:S04]  /*5600*/  BSSY B0, `(.L_x_49) ;  /* 0x0000015000007945 */ /* 0x000fe80003800000 */
[----:B------:R-:W-:-:S04]  /*5610*/  FMUL R23, R23, UR16 ;  /* 0x0000001017177c20 */ /* 0x000fc80008400000 */
[----:B--2---:R-:W-:-:S05]  /*5620*/  FFMA R23, R216, UR14, R23 ;  /* 0x0000000ed8177c23 */ /* 0x004fca0008000017 */
[----:B------:R-:W-:-:S05]  /*5630*/  F2FP.F16.F32.PACK_AB R23, RZ, R23 ;  /* 0x00000017ff17723e */ /* 0x000fca00000000ff */
[----:B------:R2:W-:Y:S01]  /*5640*/  @P0 STG.E.U16 desc[UR12][R6.64+0x30], R23 ;  /* 0x0000301706000986 */ /* 0x0005e2000c10150c */
[----:B------:R-:W-:-:S05]  /*5650*/  IADD3 R220, P0, R14, 0xc0, RZ ;  /* 0x000000c00edc7810 */ /* 0x000fca0007f1e0ff */
[----:B------:R-:W-:-:S04]  /*5660*/  IMAD.X R14, RZ, RZ, R15, P0 ;  /* 0x000000ffff0e7224 */ /* 0x000fc800000e060f */
        /* <DEDUP_REMOVED lines=11> */
[----:B------:R-:W-:-:S13]  /*5720*/  ISETP.GT.AND P0, PT, R0, 0x8, P2 ;  /* 0x000000080000780c */ /* 0x000fda0001704270 */
[----:B--2---:R-:W-:Y:S05]  /*5730*/  @!P0 BRA `(.L_x_50) ;  /* 0x0000000000048947 */ /* 0x004fea0003800000 */
[----:B------:R2:W5:Y:S02]  /*5740*/  LDG.E.LTC128B.U16 R14, desc[UR12][R8.64+0x32] ;  /* 0x0000320c080e7981 */ /* 0x000564000c1e1520 */
.L_x_50:
[----:B------:R-:W-:Y:S05]  /*5750*/  BSYNC B0 ;  /* 0x0000000000007941 */ /* 0x000fea0003800000 */
.L_x_49:
        /* <DEDUP_REMOVED lines=13> */
.L_x_52:
[----:B------:R-:W-:Y:S05]  /*5830*/  BSYNC B0 ;  /* 0x0000000000007941 */ /* 0x000fea0003800000 */
.L_x_51:
        /* <DEDUP_REMOVED lines=10> */
[----:B------:R-:W-:-:S13]  /*58e0*/  ISETP.GT.AND P0, PT, R0, RZ, P1 ;  /* 0x000000ff0000720c */ /* 0x000fda0000f04270 */
[----:B--2---:R-:W-:Y:S05]  /*58f0*/  @!P0 BRA `(.L_x_54) ;  /* 0x0000000000048947 */ /* 0x004fea0003800000 */
[----:B------:R2:W5:Y:S02]  /*5900*/  LDG.E.LTC128B.U16 R14, desc[UR12][R10.64+0x42] ;  /* 0x0000420c0a0e7981 */ /* 0x000564000c1e1520 */
.L_x_54:
[----:B------:R-:W-:Y:S05]  /*5910*/  BSYNC B0 ;  /* 0x0000000000007941 */ /* 0x000fea0003800000 */
.L_x_53:
        /* <DEDUP_REMOVED lines=10> */
.L_x_56:
[----:B------:R-:W-:Y:S05]  /*59c0*/  BSYNC B0 ;  /* 0x0000000000007941 */ /* 0x000fea0003800000 */
.L_x_55:
[----:B------:R-:W2:Y:S01]  /*59d0*/  LDL.LU R23, [R1+0x48] ;  /* 0x0000480001177983 */ /* 0x000ea20000300800 */
[----:B-----5:R-:W-:Y:S01]  /*59e0*/  HADD2.F32 R15, -RZ, R14.H0_H0 ;  /* 0x2000000eff0f7230 */ /* 0x020fe20000004100 */
[----:B------:R-:W-:Y:S01]  /*59f0*/  BSSY B0, `(.L_x_57) ;  /* 0x0000009000007945 */ /* 0x000fe20003800000 */
[----:B------:R-:W-:-:S03]  /*5a00*/  PRMT R22, R14, 0x7610, R22 ;  /* 0x000076100e167816 */ /* 0x000fc60000000016 */
[----:B------:R-:W-:-:S04]  /*5a10*/  FMUL R15, R15, UR16 ;  /* 0x000000100f0f7c20 */ /* 0x000fc80008400000 */
[----:B--2---:R-:W-:-:S05]  /*5a20*/  FFMA R15, R23, UR14, R15 ;  /* 0x0000000e170f7c23 */ /* 0x004fca000800000f */
[----:B------:R-:W-:-:S05]  /*5a30*/  F2FP.F16.F32.PACK_AB R15, RZ, R15 ;  /* 0x0000000fff0f723e */ /* 0x000fca00000000ff */
[----:B------:R2:W-:Y:S01]  /*5a40*/  @P0 STG.E.U16 desc[UR12][R6.64+0x40], R15 ;  /* 0x0000400f06000986 */ /* 0x0005e2000c10150c */
[----:B------:R-:W-:-:S13]  /*5a50*/  ISETP.GT.AND P0, PT, R0, 0x8, P1 ;  /* 0x000000080000780c */ /* 0x000fda0000f04270 */
[----:B--2---:R-:W-:Y:S05]  /*5a60*/  @!P0 BRA `(.L_x_58) ;  /* 0x0000000000048947 */ /* 0x004fea0003800000 */
[----:B------:R2:W5:Y:S02]  /*5a70*/  LDG.E.LTC128B.U16 R22, desc[UR12][R8.64+0x42] ;  /* 0x0000420c08167981 */ /* 0x000564000c1e1520 */
.L_x_58:
[----:B------:R-:W-:Y:S05]  /*5a80*/  BSYNC B0 ;  /* 0x0000000000007941 */ /* 0x000fea0003800000 */
.L_x_57:
[----:B------:R-:W3:Y:S01]  /*5a90*/  LDL.LU R15, [R1+0x4c] ;  /* 0x00004c00010f7983 */ /* 0x000ee20000300800 */
[----:B-----5:R-:W-:Y:S01]  /*5aa0*/  HADD2.F32 R14, -RZ, R22.H0_H0 ;  /* 0x20000016ff0e7230 */ /* 0x020fe20000004100 */
[----:B------:R-:W-:Y:S01]  /*5ab0*/  ISETP.GT.AND P2, PT, R3, 0x28, PT ;  /* 0x000000280300780c */ /* 0x000fe20003f44270 */
[----:B------:R-:W-:Y:S01]  /*5ac0*/  IMAD.WIDE.U32 R224, R219, R226, UR24 ;  /* 0x00000018dbe07e25 */ /* 0x000fe2000f8e00e2 */
[----:B------:R-:W-:Y:S01]  /*5ad0*/  LOP3.LUT R2, R2, 0xffdfffff, RZ, 0xc0, !PT ;  /* 0xffdfffff02027812 */ /* 0x000fe200078ec0ff */
[----:B------:R-:W-:Y:S02]  /*5ae0*/  BSSY B0, `(.L_x_59) ;  /* 0x0000013000007945 */ /* 0x000fe40003800000 */
[----:B------:R-:W-:Y:S01]  /*5af0*/  FMUL R14, R14, UR16 ;  /* 0x000000100e0e7c20 */ /* 0x000fe20008400000 */
[----:B------:R-:W-:-:S07]  /*5b00*/  IMAD.IADD R236, R228, 0x1, R225 ;  /* 0x00000001e4ec7824 */ /* 0x000fce00078e02e1 */
[----:B------:R-:W-:Y:S01]  /*5b10*/  @P2 LOP3.LUT R2, R2, 0x200000, RZ, 0xfc, !PT ;  /* 0x0020000002022812 */ /* 0x000fe200078efcff */
[----:B---3--:R-:W-:-:S05]  /*5b20*/  FFMA R14, R15, UR14, R14 ;  /* 0x0000000e0f0e7c23 */ /* 0x008fca000800000e */
[----:B------:R-:W-:-:S05]  /*5b30*/  F2FP.F16.F32.PACK_AB R14, RZ, R14 ;  /* 0x0000000eff0e723e */ /* 0x000fca00000000ff */
[----:B------:R3:W-:Y:S02]  /*5b40*/  @P0 STG.E.U16 desc[UR12][R6.64+0x42], R14 ;  /* 0x0000420e06000986 */ /* 0x0007e4000c10150c */
[----:B---3--:R-:W-:-:S04]  /*5b50*/  IADD3 R14, P0, R224, UR38, RZ ;  /* 0x00000026e00e7c10 */ /* 0x008fc8000ff1e0ff */
[----:B------:R-:W-:-:S03]  /*5b60*/  IADD3.X R15, R236, UR5, RZ, P0, !PT ;  /* 0x00000005ec0f7c10 */ /* 0x000fc600087fe4ff */
        /* <DEDUP_REMOVED lines=10> */
.L_x_60:
[----:B------:R-:W-:Y:S05]  /*5c10*/  BSYNC B0 ;  /* 0x0000000000007941 */ /* 0x000fea0003800000 */
.L_x_59:
        /* <DEDUP_REMOVED lines=13> */
.L_x_62:
[----:B------:R-:W-:Y:S05]  /*5cf0*/  BSYNC B0 ;  /* 0x0000000000007941 */ /* 0x000fea0003800000 */
.L_x_61:
        /* <DEDUP_REMOVED lines=10> */
.L_x_64:
[----:B------:R-:W-:Y:S05]  /*5da0*/  BSYNC B0 ;  /* 0x0000000000007941 */ /* 0x000fea0003800000 */
.L_x_63:
        /* <DEDUP_REMOVED lines=10> */
.L_x_66:
[----:B------:R-:W-:Y:S05]  /*5e50*/  BSYNC B0 ;  /* 0x0000000000007941 */ /* 0x000fea0003800000 */
.L_x_65:
        /* <DEDUP_REMOVED lines=14> */
.L_x_68:
[----:B------:R-:W-:Y:S05]  /*5f40*/  BSYNC B0 ;  /* 0x0000000000007941 */ /* 0x000fea0003800000 */
.L_x_67:
[----:B------:R-:W2:Y:S01]  /*5f50*/  LDL.LU R15, [R1+0x60] ;  /* 0x00006000010f7983 */ /* 0x000ea20000300800 */
[----:B-----5:R-:W-:Y:S01]  /*5f60*/  HADD2.F32 R14, -RZ, R218.H0_H0 ;  /* 0x200000daff0e7230 */ /* 0x020fe20000004100 */
[----:B------:R-:W-:Y:S01]  /*5f70*/  ISETP.GT.AND P2, PT, R3, 0x31, PT ;  /* 0x000000310300780c */ /* 0x000fe20003f44270 */
[-C--:B------:R-:W-:Y:S01]  /*5f80*/  IMAD.WIDE.U32 R216, R221, R226.reuse, UR24 ;  /* 0x00000018ddd87e25 */ /* 0x080fe2000f8e00e2 */
[----:B------:R-:W-:Y:S01]  /*5f90*/  LOP3.LUT R2, R2, 0xfffbffff, RZ, 0xc0, !PT ;  /* 0xfffbffff02027812 */ /* 0x000fe200078ec0ff */
[----:B------:R-:W-:Y:S02]  /*5fa0*/  BSSY B0, `(.L_x_69) ;  /* 0x000001d000007945 */ /* 0x000fe40003800000 */
[----:B------:R-:W-:Y:S01]  /*5fb0*/  FMUL R14, R14, UR16 ;  /* 0x000000100e0e7c20 */ /* 0x000fe20008400000 */
[----:B------:R-:W-:Y:S02]  /*5fc0*/  IMAD.IADD R227, R223, 0x1, R217 ;  /* 0x00000001dfe37824 */ /* 0x000fe400078e02d9 */
[----:B------:R-:W-:-:S04]  /*5fd0*/  IMAD.WIDE.U32 R22, R220, R226, UR24 ;  /* 0x00000018dc167e25 */ /* 0x000fc8000f8e00e2 */
[----:B------:R-:W-:Y:S01]  /*5fe0*/  IMAD.IADD R226, R222, 0x1, R23 ;  /* 0x00000001dee27824 */ /* 0x000fe200078e0217 */
[----:B------:R-:W-:Y:S01]  /*5ff0*/  @P2 LOP3.LUT R2, R2, 0x40000, RZ, 0xfc, !PT ;  /* 0x0004000002022812 */ /* 0x000fe200078efcff */
[----:B--2---:R-:W-:-:S05]  /*6000*/  FFMA R14, R15, UR14, R14 ;  /* 0x0000000e0f0e7c23 */ /* 0x004fca000800000e */
[----:B------:R-:W-:-:S05]  /*6010*/  F2FP.F16.F32.PACK_AB R14, RZ, R14 ;  /* 0x0000000eff0e723e */ /* 0x000fca00000000ff */
[----:B------:R2:W-:Y:S02]  /*6020*/  @P0 STG.E.U16 desc[UR12][R4.64+0x60], R14 ;  /* 0x0000600e04000986 */ /* 0x0005e4000c10150c */
[----:B--2---:R-:W-:-:S04]  /*6030*/  IADD3 R14, P0, R216, UR38, RZ ;  /* 0x00000026d80e7c10 */ /* 0x004fc8000ff1e0ff */
[----:B------:R-:W-:-:S03]  /*6040*/  IADD3.X R15, R227, UR5, RZ, P0, !PT ;  /* 0x00000005e30f7c10 */ /* 0x000fc600087fe4ff */
[----:B------:R-:W-:-:S04]  /*6050*/  IMAD.WIDE.U32 R14, R20, UR23, R14 ;  /* 0x00000017140e7c25 */ /* 0x000fc8000f8e000e */
[----:B------:R-:W-:Y:S02]  /*6060*/  VIADD R15, R15, UR7 ;  /* 0x000000070f0f7c36 */ /* 0x000fe40008000000 */
[----:B------:R-:W-:-:S04]  /*6070*/  IMAD.WIDE.U32 R14, R21, UR37, R14 ;  /* 0x00000025150e7c25 */ /* 0x000fc8000f8e000e */
[----:B------:R-:W-:Y:S01]  /*6080*/  VIADD R15, R15, UR6 ;  /* 0x000000060f0f7c36 */ /* 0x000fe20008000000 */
[----:B------:R-:W-:-:S04]  /*6090*/  IADD3 R235, P0, P1, R14, UR19, R12 ;  /* 0x000000130eeb7c10 */ /* 0x000fc8000f91e00c */
[----:B------:R-:W-:Y:S02]  /*60a0*/  IADD3.X R242, R15, UR18, R13, P0, P1 ;  /* 0x000000120ff27c10 */ /* 0x000fe400087e240d */
[----:B------:R-:W-:-:S04]  /*60b0*/  IADD3 R14, P0, R22, UR38, RZ ;  /* 0x00000026160e7c10 */ /* 0x000fc8000ff1e0ff */
[----:B------:R-:W-:-:S03]  /*60c0*/  IADD3.X R15, R226, UR5, RZ, P0, !PT ;  /* 0x00000005e20f7c10 */ /* 0x000fc600087fe4ff */
[----:B------:R-:W-:-:S04]  /*60d0*/  IMAD.WIDE.U32 R14, R20, UR23, R14 ;  /* 0x00000017140e7c25 */ /* 0x000fc8000f8e000e */
[----:B------:R-:W-:Y:S02]  /*60e0*/  VIADD R15, R15, UR7 ;  /* 0x000000070f0f7c36 */ /* 0x000fe40008000000 */
[----:B------:R-:W-:-:S04]  /*60f0*/  IMAD.WIDE.U32 R14, R21, UR37, R14 ;  /* 0x00000025150e7c25 */ /* 0x000fc8000f8e000e */
[----:B------:R-:W-:Y:S01]  /*6100*/  VIADD R15, R15, UR6 ;  /* 0x000000060f0f7c36 */ /* 0x000fe20008000000 */
[--C-:B------:R-:W-:Y:S02]  /*6110*/  IADD3 R234, P0, P1, R14, UR19, R12.reuse ;  /* 0x000000130eea7c10 */ /* 0x100fe4000f91e00c */
[----:B------:R-:W-:Y:S02]  /*6120*/  PRMT R12, R218, 0x7610, R12 ;  /* 0x00007610da0c7816 */ /* 0x000fe4000000000c */
[----:B------:R-:W-:Y:S02]  /*6130*/  IADD3.X R241, R15, UR18, R13, P0, P1 ;  /* 0x000000120ff17c10 */ /* 0x000fe400087e240d */
[----:B------:R-:W-:-:S13]  /*6140*/  ISETP.GT.AND P0, PT, R0, RZ, P2 ;  /* 0x000000ff0000720c */ /* 0x000fda0001704270 */
[----:B------:R-:W-:Y:S05]  /*6150*/  @!P0 BRA `(.L_x_70) ;  /* 0x0000000000048947 */ /* 0x000fea0003800000 */
[----:B------:R2:W5:Y:S02]  /*6160*/  LDG.E.LTC128B.U16 R12, desc[UR12][R10.64+0x62] ;  /* 0x0000620c0a0c7981 */ /* 0x000564000c1e1520 */
.L_x_70:
[----:B------:R-:W-:Y:S05]  /*6170*/  BSYNC B0 ;  /* 0x0000000000007941 */ /* 0x000fea0003800000 */
.L_x_69:
[----:B------:R-:W3:Y:S01]  /*6180*/  LDL.LU R15, [R1+0x64] ;  /* 0x00006400010f7983 */ /* 0x000ee20000300800 */
[----:B-----5:R-:W-:Y:S01]  /*6190*/  HADD2.F32 R13, -RZ, R12.H0_H0 ;  /* 0x2000000cff0d7230 */ /* 0x020fe20000004100 */
[----:B------:R-:W-:Y:S01]  /*61a0*/  BSSY B0, `(.L_x_71) ;  /* 0x0000009000007945 */ /* 0x000fe20003800000 */
[----:B------:R-:W-:-:S03]  /*61b0*/  PRMT R14, R12, 0x7610, R14 ;  /* 0x000076100c0e7816 */ /* 0x000fc6000000000e */
[----:B------:R-:W-:-:S04]  /*61c0*/  FMUL R13, R13, UR16 ;  /* 0x000000100d0d7c20 */ /* 0x000fc80008400000 */
[----:B---3--:R-:W-:-:S05]  /*61d0*/  FFMA R13, R15, UR14, R13 ;  /* 0x0000000e0f0d7c23 */ /* 0x008fca000800000d */
[----:B------:R-:W-:-:S05]  /*61e0*/  F2FP.F16.F32.PACK_AB R13, RZ, R13 ;  /* 0x0000000dff0d723e */ /* 0x000fca00000000ff */
[----:B------:R3:W-:Y:S01]  /*61f0*/  @P0 STG.E.U16 desc[UR12][R4.64+0x62], R13 ;  /* 0x0000620d04000986 */ /* 0x0007e2000c10150c */
[----:B------:R-:W-:-:S13]  /*6200*/  ISETP.GT.AND P0, PT, R0, 0x8, P3 ;  /* 0x000000080000780c */ /* 0x000fda0001f04270 */
[----:B---3--:R-:W-:Y:S05]  /*6210*/  @!P0 BRA `(.L_x_72) ;  /* 0x0000000000048947 */ /* 0x008fea0003800000 */
[----:B------:R3:W5:Y:S02]  /*6220*/  LDG.E.LTC128B.U16 R14, desc[UR12][R8.64+0x60] ;  /* 0x0000600c080e7981 */ /* 0x000764000c1e1520 */
.L_x_72:
[----:B------:R-:W-:Y:S05]  /*6230*/  BSYNC B0 ;  /* 0x0000000000007941 */ /* 0x000fea0003800000 */
.L_x_71:
[----:B------:R-:W2:Y:S01]  /*6240*/  LDL.LU R13, [R1+0x68] ;  /* 0x00006800010d7983 */ /* 0x000ea20000300800 */
[----:B-----5:R-:W-:Y:S01]  /*6250*/  HADD2.F32 R12, -RZ, R14.H0_H0 ;  /* 0x2000000eff0c7230 */ /* 0x020fe20000004100 */
[----:B------:R-:W-:Y:S01]  /*6260*/  USHF.L.U32 UR15, UR10, 0x7, URZ ;  /* 0x000000070a0f7899 */ /* 0x000fe2000800063f */
[----:B------:R-:W-:Y:S01]  /*6270*/  BSSY B0, `(.L_x_73) ;  /* 0x000000d000007945 */ /* 0x000fe20003800000 */
[----:B------:R-:W-:Y:S02]  /*6280*/  USHF.L.U64.HI UR17, UR10, 0x7, UR11 ;  /* 0x000000070a117899 */ /* 0x000fe4000801020b */
[----:B------:R-:W-:-:S04]  /*6290*/  FMUL R12, R12, UR16 ;  /* 0x000000100c0c7c20 */ /* 0x000fc80008400000 */
[----:B--2---:R-:W-:Y:S01]  /*62a0*/  FFMA R12, R13, UR14, R12 ;  /* 0x0000000e0d0c7c23 */ /* 0x004fe2000800000c */
[----:B------:R-:W-:-:S04]  /*62b0*/  IMAD.U32 R13, RZ, RZ, UR21 ;  /* 0x00000015ff0d7e24 */ /* 0x000fc8000f8e00ff */
[----:B------:R-:W-:-:S05]  /*62c0*/  F2FP.F16.F32.PACK_AB R12, RZ, R12 ;  /* 0x0000000cff0c723e */ /* 0x000fca00000000ff */
[----:B------:R2:W-:Y:S02]  /*62d0*/  @P0 STG.E.U16 desc[UR12][R6.64+0x60], R12 ;  /* 0x0000600c06000986 */ /* 0x0005e4000c10150c */
[----:B--2---:R-:W-:-:S05]  /*62e0*/  IMAD.U32 R12, RZ, RZ, UR20 ;  /* 0x00000014ff0c7e24 */ /* 0x004fca000f8e00ff */
[----:B------:R-:W-:-:S04]  /*62f0*/  IADD3 R12, P0, P1, R12, UR15, R4 ;  /* 0x0000000f0c0c7c10 */ /* 0x000fc8000f91e004 */
[----:B------:R-:W-:Y:S02]  /*6300*/  IADD3.X R13, R13, UR17, R5, P0, P1 ;  /* 0x000000110d0d7c10 */ /* 0x000fe400087e2405 */
[----:B------:R-:W-:-:S13]  /*6310*/  ISETP.GT.AND P0, PT, R0, 0x8, P2 ;  /* 0x000000080000780c */ /* 0x000fda0001704270 */
[----:B------:R-:W-:Y:S05]  /*6320*/  @!P0 BRA `(.L_x_74) ;  /* 0x0000000000048947 */ /* 0x000fea0003800000 */
[----:B------:R2:W5:Y:S02]  /*6330*/  LDG.E.LTC128B.U16 R14, desc[UR12][R8.64+0x62] ;  /* 0x0000620c080e7981 */ /* 0x000564000c1e1520 */
.L_x_74:
[----:B------:R-:W-:Y:S05]  /*6340*/  BSYNC B0 ;  /* 0x0000000000007941 */ /* 0x000fea0003800000 */
.L_x_73:
        /* <DEDUP_REMOVED lines=13> */
.L_x_76:
[----:B------:R-:W-:Y:S05]  /*6420*/  BSYNC B0 ;  /* 0x0000000000007941 */ /* 0x000fea0003800000 */
.L_x_75:
[----:B------:R-:W2:Y:S01]  /*6430*/  LDL.LU R20, [R1+0x70] ;  /* 0x0000700001147983 */ /* 0x000ea20000300800 */
[----:B-----5:R-:W-:Y:S01]  /*6440*/  HADD2.F32 R15, -RZ, R14.H0_H0 ;  /* 0x2000000eff0f7230 */ /* 0x020fe20000004100 */
[----:B------:R-:W-:Y:S01]  /*6450*/  ISETP.GT.AND P2, PT, R3, 0x39, PT ;  /* 0x000000390300780c */ /* 0x000fe20003f44270 */
[----:B------:R-:W-:Y:S01]  /*6460*/  BSSY B0, `(.L_x_77) ;  /* 0x000000b000007945 */ /* 0x000fe20003800000 */
[----:B------:R-:W-:Y:S02]  /*6470*/  LOP3.LUT R2, R2, 0xfffeffff, RZ, 0xc0, !PT ;  /* 0xfffeffff02027812 */ /* 0x000fe400078ec0ff */
[----:B------:R-:W-:Y:S01]  /*6480*/  FMUL R15, R15, UR16 ;  /* 0x000000100f0f7c20 */ /* 0x000fe20008400000 */
[----:B------:R-:W-:-:S08]  /*6490*/  PRMT R21, R14, 0x7610, R21 ;  /* 0x000076100e157816 */ /* 0x000fd00000000015 */
[----:B------:R-:W-:Y:S01]  /*64a0*/  @P2 LOP3.LUT R2, R2, 0x10000, RZ, 0xfc, !PT ;  /* 0x0001000002022812 */ /* 0x000fe200078efcff */
[----:B--2---:R-:W-:-:S05]  /*64b0*/  FFMA R15, R20, UR14, R15 ;  /* 0x0000000e140f7c23 */ /* 0x004fca000800000f */
[----:B------:R-:W-:-:S05]  /*64c0*/  F2FP.F16.F32.PACK_AB R15, RZ, R15 ;  /* 0x0000000fff0f723e */ /* 0x000fca00000000ff */
[----:B------:R2:W-:Y:S01]  /*64d0*/  @P0 STG.E.U16 desc[UR12][R4.64+0x70], R15 ;  /* 0x0000700f04000986 */ /* 0x0005e2000c10150c */
[----:B------:R-:W-:-:S13]  /*64e0*/  ISETP.GT.AND P0, PT, R0, RZ, P2 ;  /* 0x000000ff0000720c */ /* 0x000fda0001704270 */
[----:B--2---:R-:W-:Y:S05]  /*64f0*/  @!P0 BRA `(.L_x_78) ;  /* 0x0000000000048947 */ /* 0x004fea0003800000 */
[----:B------:R2:W5:Y:S02]  /*6500*/  LDG.E.LTC128B.U16 R21, desc[UR12][R10.64+0x72] ;  /* 0x0000720c0a157981 */ /* 0x000564000c1e1520 */
.L_x_78:
[----:B------:R-:W-:Y:S05]  /*6510*/  BSYNC B0 ;  /* 0x0000000000007941 */ /* 0x000fea0003800000 */
.L_x_77:
[----:B------:R-:W3:Y:S01]  /*6520*/  LDL.LU R15, [R1+0x74] ;  /* 0x00007400010f7983 */ /* 0x000ee20000300800 */
[----:B-----5:R-:W-:Y:S01]  /*6530*/  HADD2.F32 R14, -RZ, R21.H0_H0 ;  /* 0x20000015ff0e7230 */ /* 0x020fe20000004100 */
[----:B------:R-:W-:Y:S01]  /*6540*/  USHF.L.U32 UR8, UR10, 0x8, URZ ;  /* 0x000000080a087899 */ /* 0x000fe2000800063f */
[----:B------:R-:W-:Y:S01]  /*6550*/  BSSY B0, `(.L_x_79) ;  /* 0x000000d000007945 */ /* 0x000fe20003800000 */
[----:B------:R-:W-:Y:S02]  /*6560*/  USHF.L.U64.HI UR9, UR10, 0x8, UR11 ;  /* 0x000000080a097899 */ /* 0x000fe4000801020b */
[----:B------:R-:W-:Y:S02]  /*6570*/  FMUL R14, R14, UR16 ;  /* 0x000000100e0e7c20 */ /* 0x000fe40008400000 */
[----:B------:R-:W-:Y:S02]  /*6580*/  IMAD.U32 R20, RZ, RZ, UR8 ;  /* 0x00000008ff147e24 */ /* 0x000fe4000f8e00ff */
[----:B---3--:R-:W-:Y:S01]  /*6590*/  FFMA R14, R15, UR14, R14 ;  /* 0x0000000e0f0e7c23 */ /* 0x008fe2000800000e */
[----:B------:R-:W-:-:S04]  /*65a0*/  IMAD.U32 R15, RZ, RZ, UR9 ;  /* 0x00000009ff0f7e24 */ /* 0x000fc8000f8e00ff */
[----:B------:R-:W-:-:S05]  /*65b0*/  F2FP.F16.F32.PACK_AB R14, RZ, R14 ;  /* 0x0000000eff0e723e */ /* 0x000fca00000000ff */
[----:B------:R3:W-:Y:S02]  /*65c0*/  @P0 STG.E.U16 desc[UR12][R4.64+0x72], R14 ;  /* 0x0000720e04000986 */ /* 0x0007e4000c10150c */
[----:B---3--:R-:W-:-:S04]  /*65d0*/  IADD3 R14, P0, P1, R4, UR20, R20 ;  /* 0x00000014040e7c10 */ /* 0x008fc8000f91e014 */
[----:B------:R-:W-:Y:S02]  /*65e0*/  IADD3.X R15, R5, UR21, R15, P0, P1 ;  /* 0x00000015050f7c10 */ /* 0x000fe400087e240f */
[----:B------:R-:W-:-:S13]  /*65f0*/  ISETP.GT.AND P0, PT, R0, 0x8, P3 ;  /* 0x000000080000780c */ /* 0x000fda0001f04270 */
[----:B------:R-:W-:Y:S05]  /*6600*/  @!P0 BRA `(.L_x_80) ;  /* 0x0000000000048947 */ /* 0x000fea0003800000 */
[----:B------:R3:W5:Y:S02]  /*6610*/  LDG.E.LTC128B.U16 R21, desc[UR12][R8.64+0x70] ;  /* 0x0000700c08157981 */ /* 0x000764000c1e1520 */
.L_x_80:
[----:B------:R-:W-:Y:S05]  /*6620*/  BSYNC B0 ;  /* 0x0000000000007941 */ /* 0x000fea0003800000 */
.L_x_79:
        /* <DEDUP_REMOVED lines=10> */
.L_x_82:
[----:B------:R-:W-:Y:S05]  /*66d0*/  BSYNC B0 ;  /* 0x0000000000007941 */ /* 0x000fea0003800000 */
.L_x_81:
        /* <DEDUP_REMOVED lines=13> */
.L_x_84:
[----:B------:R-:W-:Y:S05]  /*67b0*/  BSYNC B0 ;  /* 0x0000000000007941 */ /* 0x000fea0003800000 */
.L_x_83:
        /* <DEDUP_REMOVED lines=13> */
.L_x_86:
[----:B------:R-:W-:Y:S05]  /*6890*/  BSYNC B0 ;  /* 0x0000000000007941 */ /* 0x000fea0003800000 */
.L_x_85:
        /* <DEDUP_REMOVED lines=10> */
.L_x_88:
[----:B------:R-:W-:Y:S05]  /*6940*/  BSYNC B0 ;  /* 0x0000000000007941 */ /* 0x000fea0003800000 */
.L_x_87:
        /* <DEDUP_REMOVED lines=10> */
.L_x_90:
[----:B------:R-:W-:Y:S05]  /*69f0*/  BSYNC B0 ;  /* 0x0000000000007941 */ /* 0x000fea0003800000 */
.L_x_89:
        /* <DEDUP_REMOVED lines=13> */
.L_x_92:
[----:B------:R-:W-:Y:S05]  /*6ad0*/  BSYNC B0 ;  /* 0x0000000000007941 */ /* 0x000fea0003800000 */
.L_x_91:
        /* <DEDUP_REMOVED lines=13> */
.L_x_94:
[----:B------:R-:W-:Y:S05]  /*6bb0*/  BSYNC B0 ;  /* 0x0000000000007941 */ /* 0x000fea0003800000 */
.L_x_93:
        /* <DEDUP_REMOVED lines=10> */
.L_x_96:
[----:B------:R-:W-:Y:S05]  /*6c60*/  BSYNC B0 ;  /* 0x0000000000007941 */ /* 0x000fea0003800000 */
.L_x_95:
        /* <DEDUP_REMOVED lines=10> */
.L_x_98:
[----:B------:R-:W-:Y:S05]  /*6d10*/  BSYNC B0 ;  /* 0x0000000000007941 */ /* 0x000fea0003800000 */
.L_x_97:
[----:B------:R-:W3:Y:S01]  /*6d20*/  LDL.LU R218, [R1+0x9c] ;  /* 0x00009c0001da7983 */ /* 0x000ee20000300800 */
[----:B-----5:R-:W-:Y:S01]  /*6d30*/  HADD2.F32 R19, -RZ, R21.H0_H0 ;  /* 0x20000015ff137230 */ /* 0x020fe20000004100 */
[----:B------:R-:W-:Y:S01]  /*6d40*/  ISETP.GT.AND P2, PT, R3, 0x50, PT ;  /* 0x000000500300780c */ /* 0x000fe20003f44270 */
[----:B------:R-:W-:Y:S01]  /*6d50*/  BSSY B0, `(.L_x_99) ;  /* 0x000002e000007945 */ /* 0x000fe20003800000 */
[----:B------:R-:W-:Y:S02]  /*6d60*/  LOP3.LUT R2, R2, 0xfffff7ff, RZ, 0xc0, !PT ;  /* 0xfffff7ff02027812 */ /* 0x000fe400078ec0ff */
[----:B------:R-:W-:-:S09]  /*6d70*/  FMUL R19, R19, UR16 ;  /* 0x0000001013137c20 */ /* 0x000fd20008400000 */
[----:B------:R-:W-:Y:S01]  /*6d80*/  @P2 LOP3.LUT R2, R2, 0x800, RZ, 0xfc, !PT ;  /* 0x0000080002022812 */ /* 0x000fe200078efcff */
[----:B---3--:R-:W-:Y:S01]  /*6d90*/  FFMA R19, R218, UR14, R19 ;  /* 0x0000000eda137c23 */ /* 0x008fe20008000013 */
[----:B------:R-:W-:-:S04]  /*6da0*/  IMAD.WIDE.U32 R218, R219, UR26, R16 ;  /* 0x0000001adbda7c25 */ /* 0x000fc8000f8e0010 */
[----:B------:R-:W-:-:S05]  /*6db0*/  F2FP.F16.F32.PACK_AB R19, RZ, R19 ;  /* 0x00000013ff13723e */ /* 0x000fca00000000ff */
[----:B------:R3:W-:Y:S01]  /*6dc0*/  @P0 STG.E.U16 desc[UR12][R6.64+0x92], R19 ;  /* 0x0000921306000986 */ /* 0x0007e2000c10150c */
[----:B------:R-:W-:Y:S01]  /*6dd0*/  LEA R232, P0, R218, UR28, 0x1 ;  /* 0x0000001cdae87c11 */ /* 0x000fe2000f8008ff */
[----:B---3--:R-:W-:-:S05]  /*6de0*/  IMAD.IADD R19, R219, 0x1, R228 ;  /* 0x00000001db137824 */ /* 0x008fca00078e02e4 */
[----:B------:R-:W-:Y:S01]  /*6df0*/  LEA.HI.X R233, R218, UR29, R19, 0x1, P0 ;  /* 0x0000001ddae97c11 */ /* 0x000fe200080f0c13 */
[----:B------:R-:W-:-:S04]  /*6e00*/  IMAD.WIDE.U32 R218, R221, UR26, R16 ;  /* 0x0000001addda7c25 */ /* 0x000fc8000f8e0010 */
[----:B------:R-:W-:Y:S01]  /*6e10*/  IMAD.IADD R223, R219, 0x1, R223 ;  /* 0x00000001dbdf7824 */ /* 0x000fe200078e02df */
[----:B------:R-:W-:-:S04]  /*6e20*/  LEA R230, P0, R218, UR28, 0x1 ;  /* 0x0000001cdae67c11 */ /* 0x000fc8000f8008ff */
[----:B------:R-:W-:Y:S01]  /*6e30*/  LEA.HI.X R231, R218, UR29, R223, 0x1, P0 ;  /* 0x0000001ddae77c11 */ /* 0x000fe200080f0cdf */
[----:B------:R-:W-:-:S04]  /*6e40*/  IMAD.WIDE.U32 R218, R220, UR26, R16 ;  /* 0x0000001adcda7c25 */ /* 0x000fc8000f8e0010 */
[----:B------:R-:W-:Y:S01]  /*6e50*/  IMAD.IADD R222, R219, 0x1, R222 ;  /* 0x00000001dbde7824 */ /* 0x000fe200078e02de */
[----:B------:R-:W-:-:S04]  /*6e60*/  LEA R228, P0, R218, UR28, 0x1 ;  /* 0x0000001cdae47c11 */ /* 0x000fc8000f8008ff */
[----:B------:R-:W-:Y:S02]  /*6e70*/  LEA.HI.X R229, R218, UR29, R222, 0x1, P0 ;  /* 0x0000001ddae57c11 */ /* 0x000fe400080f0cde */
[----:B------:R-:W-:-:S04]  /*6e80*/  LEA R218, P0, R240, UR28, 0x1 ;  /* 0x0000001cf0da7c11 */ /* 0x000fc8000f8008ff */
[----:B------:R-:W-:Y:S02]  /*6e90*/  LEA.HI.X R219, R240, UR29, R246, 0x1, P0 ;  /* 0x0000001df0db7c11 */ /* 0x000fe400080f0cf6 */
[----:B------:R-:W-:-:S04]  /*6ea0*/  LEA R220, P0, R239, UR28, 0x1 ;  /* 0x0000001cefdc7c11 */ /* 0x000fc8000f8008ff */
[----:B------:R-:W-:Y:S02]  /*6eb0*/  LEA.HI.X R221, R239, UR29, R245, 0x1, P0 ;  /* 0x0000001defdd7c11 */ /* 0x000fe400080f0cf5 */
[----:B------:R-:W-:-:S04]  /*6ec0*/  LEA R222, P0, R238, UR28, 0x1 ;  /* 0x0000001ceede7c11 */ /* 0x000fc8000f8008ff */
[----:B------:R-:W-:Y:S02]  /*6ed0*/  LEA.HI.X R223, R238, UR29, R244, 0x1, P0 ;  /* 0x0000001deedf7c11 */ /* 0x000fe400080f0cf4 */
[----:B------:R-:W-:-:S05]  /*6ee0*/  IADD3 R224, P0, R18, R224, RZ ;  /* 0x000000e012e07210 */ /* 0x000fca0007f1e0ff */
[----:B------:R-:W-:Y:S01]  /*6ef0*/  IMAD.X R16, R236, 0x1, R17, P0 ;  /* 0x00000001ec107824 */ /* 0x000fe200000e0611 */
[----:B------:R-:W-:-:S05]  /*6f00*/  IADD3 R216, P0, R18, R216, RZ ;  /* 0x000000d812d87210 */ /* 0x000fca0007f1e0ff */
[----:B------:R-:W-:Y:S01]  /*6f10*/  IMAD.X R19, R227, 0x1, R17, P0 ;  /* 0x00000001e3137824 */ /* 0x000fe200000e0611 */
[----:B------:R-:W-:-:S05]  /*6f20*/  IADD3 R18, P0, R18, R22, RZ ;  /* 0x0000001612127210 */ /* 0x000fca0007f1e0ff */
[----:B------:R-:W-:Y:S01]  /*6f30*/  IMAD.X R17, R226, 0x1, R17, P0 ;  /* 0x00000001e2117824 */ /* 0x000fe200000e0611 */
        /* <DEDUP_REMOVED lines=12> */
[----:B------:R-:W-:-:S13]  /*7000*/  ISETP.GT.AND P0, PT, R0, RZ, P2 ;  /* 0x000000ff0000720c */ /* 0x000fda0001704270 */
[----:B------:R-:W-:Y:S05]  /*7010*/  @!P0 BRA `(.L_x_100) ;  /* 0x0000000000048947 */ /* 0x000fea0003800000 */
[----:B------:R3:W5:Y:S02]  /*7020*/  LDG.E.LTC128B.U16 R21, desc[UR12][R10.64+0xa0] ;  /* 0x0000a00c0a157981 */ /* 0x000764000c1e1520 */
.L_x_100:
[----:B------:R-:W-:Y:S05]  /*7030*/  BSYNC B0 ;  /* 0x0000000000007941 */ /* 0x000fea0003800000 */
.L_x_99:
        /* <DEDUP_REMOVED lines=13> */
.L_x_102:
[----:B------:R-:W-:Y:S05]  /*7110*/  BSYNC B0 ;  /* 0x0000000000007941 */ /* 0x000fea0003800000 */
.L_x_101:
        /* <DEDUP_REMOVED lines=10> */
.L_x_104:
[----:B------:R-:W-:Y:S05]  /*71c0*/  BSYNC B0 ;  /* 0x0000000000007941 */ /* 0x000fea0003800000 */
.L_x_103:
        /* <DEDUP_REMOVED lines=10> */
.L_x_106:
[----:B------:R-:W-:Y:S05]  /*7270*/  BSYNC B0 ;  /* 0x0000000000007941 */ /* 0x000fea0003800000 */
.L_x_105:
        /* <DEDUP_REMOVED lines=13> */
.L_x_108:
[----:B------:R-:W-:Y:S05]  /*7350*/  BSYNC B0 ;  /* 0x0000000000007941 */ /* 0x000fea0003800000 */
.L_x_107:
        /* <DEDUP_REMOVED lines=13> */
.L_x_110:
[----:B------:R-:W-:Y:S05]  /*7430*/  BSYNC B0 ;  /* 0x0000000000007941 */ /* 0x000fea0003800000 */
.L_x_109:
        /* <DEDUP_REMOVED lines=10> */
.L_x_112:
[----:B------:R-:W-:Y:S05]  /*74e0*/  BSYNC B0 ;  /* 0x0000000000007941 */ /* 0x000fea0003800000 */
.L_x_111:
        /* <DEDUP_REMOVED lines=10> */
.L_x_114:
[----:B------:R-:W-:Y:S05]  /*7590*/  BSYNC B0 ;  /* 0x0000000000007941 */ /* 0x000fea0003800000 */
.L_x_113:
        /* <DEDUP_REMOVED lines=13> */
.L_x_116:
[----:B------:R-:W-:Y:S05]  /*7670*/  BSYNC B0 ;  /* 0x0000000000007941 */ /* 0x000fea0003800000 */
.L_x_115:
        /* <DEDUP_REMOVED lines=13> */
.L_x_118:
[----:B------:R-:W-:Y:S05]  /*7750*/  BSYNC B0 ;  /* 0x0000000000007941 */ /* 0x000fea0003800000 */
.L_x_117:
        /* <DEDUP_REMOVED lines=10> */
.L_x_120:
[----:B------:R-:W-:Y:S05]  /*7800*/  BSYNC B0 ;  /* 0x0000000000007941 */ /* 0x000fea0003800000 */
.L_x_119:
        /* <DEDUP_REMOVED lines=10> */
.L_x_122:
[----:B------:R-:W-:Y:S05]  /*78b0*/  BSYNC B0 ;  /* 0x0000000000007941 */ /* 0x000fea0003800000 */
.L_x_121:
        /* <DEDUP_REMOVED lines=13> */
.L_x_124:
[----:B------:R-:W-:Y:S05]  /*7990*/  BSYNC B0 ;  /* 0x0000000000007941 */ /* 0x000fea0003800000 */
.L_x_123:
        /* <DEDUP_REMOVED lines=13> */
.L_x_126:
[----:B------:R-:W-:Y:S05]  /*7a70*/  BSYNC B0 ;  /* 0x0000000000007941 */ /* 0x000fea0003800000 */
.L_x_125:
        /* <DEDUP_REMOVED lines=10> */
.L_x_128:
[----:B------:R-:W-:Y:S05]  /*7b20*/  BSYNC B0 ;  /* 0x0000000000007941 */ /* 0x000fea0003800000 */
.L_x_127:
        /* <DEDUP_REMOVED lines=10> */
.L_x_130:
[----:B------:R-:W-:Y:S05]  /*7bd0*/  BSYNC B0 ;  /* 0x0000000000007941 */ /* 0x000fea0003800000 */
.L_x_129:
[----:B------:R-:W3:Y:S01]  /*7be0*/  LDL.LU R235, [R1+0xdc] ;  /* 0x0000dc0001eb7983 */ /* 0x000ee20000300800 */
[----:B-----5:R-:W-:Y:S01]  /*7bf0*/  HADD2.F32 R234, -RZ, R21.H0_H0 ;  /* 0x20000015ffea7230 */ /* 0x020fe20000004100 */
[----:B------:R-:W-:Y:S01]  /*7c00*/  ISETP.GT.AND P3, PT, R3, 0x70, PT ;  /* 0x000000700300780c */ /* 0x000fe20003f64270 */
[----:B------:R-:W-:Y:S03]  /*7c10*/  BSSY B0, `(.L_x_131) ;  /* 0x0000008000007945 */ /* 0x000fe60003800000 */
[----:B------:R-:W-:-:S04]  /*7c20*/  FMUL R234, R234, UR16 ;  /* 0x00000010eaea7c20 */ /* 0x000fc80008400000 */
[----:B---3--:R-:W-:-:S05]  /*7c30*/  FFMA R234, R235, UR14, R234 ;  /* 0x0000000eebea7c23 */ /* 0x008fca00080000ea */
[----:B------:R-:W-:-:S05]  /*7c40*/  F2FP.F16.F32.PACK_AB R234, RZ, R234 ;  /* 0x000000eaffea723e */ /* 0x000fca00000000ff */
[----:B------:R3:W-:Y:S01]  /*7c50*/  @P0 STG.E.U16 desc[UR12][R6.64+0xd2], R234 ;  /* 0x0000d2ea06000986 */ /* 0x0007e2000c10150c */
[----:B------:R-:W-:-:S13]  /*7c60*/  ISETP.GT.AND P0, PT, R0, RZ, P3 ;  /* 0x000000ff0000720c */ /* 0x000fda0001f04270 */
[----:B---3--:R-:W-:Y:S05]  /*7c70*/  @!P0 BRA `(.L_x_132) ;  /* 0x0000000000048947 */ /* 0x008fea0003800000 */
[----:B------:R3:W5:Y:S02]  /*7c80*/  LDG.E.LTC128B.U16 R21, desc[UR12][R10.64+0xe0] ;  /* 0x0000e00c0a157981 */ /* 0x000764000c1e1520 */
.L_x_132:
[----:B------:R-:W-:Y:S05]  /*7c90*/  BSYNC B0 ;  /* 0x0000000000007941 */ /* 0x000fea0003800000 */
.L_x_131:
[----:B------:R-:W2:Y:S01]  /*7ca0*/  LDL.LU R235, [R1+0xe0] ;  /* 0x0000e00001eb7983 */ /* 0x000ea20000300800 */
[----:B-----5:R-:W-:Y:S01]  /*7cb0*/  HADD2.F32 R234, -RZ, R21.H0_H0 ;  /* 0x20000015ffea7230 */ /* 0x020fe20000004100 */
[----:B------:R-:W-:Y:S01]  /*7cc0*/  ISETP.GT.AND P2, PT, R3, 0x71, PT ;  /* 0x000000710300780c */ /* 0x000fe20003f44270 */
[----:B------:R-:W-:Y:S03]  /*7cd0*/  BSSY B0, `(.L_x_133) ;  /* 0x0000008000007945 */ /* 0x000fe60003800000 */
[----:B------:R-:W-:-:S04]  /*7ce0*/  FMUL R234, R234, UR16 ;  /* 0x00000010eaea7c20 */ /* 0x000fc80008400000 */
[----:B--2---:R-:W-:-:S05]  /*7cf0*/  FFMA R234, R235, UR14, R234 ;  /* 0x0000000eebea7c23 */ /* 0x004fca00080000ea */
[----:B------:R-:W-:-:S05]  /*7d00*/  F2FP.F16.F32.PACK_AB R234, RZ, R234 ;  /* 0x000000eaffea723e */ /* 0x000fca00000000ff */
[----:B------:R2:W-:Y:S01]  /*7d10*/  @P0 STG.E.U16 desc[UR12][R4.64+0xe0], R234 ;  /* 0x0000e0ea04000986 */ /* 0x0005e2000c10150c */
[----:B------:R-:W-:-:S13]  /*7d20*/  ISETP.GT.AND P0, PT, R0, RZ, P2 ;  /* 0x000000ff0000720c */ /* 0x000fda0001704270 */
[----:B--2---:R-:W-:Y:S05]  /*7d30*/  @!P0 BRA `(.L_x_134) ;  /* 0x0000000000048947 */ /* 0x004fea0003800000 */
[----:B------:R2:W5:Y:S02]  /*7d40*/  LDG.E.LTC128B.U16 R21, desc[UR12][R10.64+0xe2] ;  /* 0x0000e20c0a157981 */ /* 0x000564000c1e1520 */
.L_x_134:
[----:B------:R-:W-:Y:S05]  /*7d50*/  BSYNC B0 ;  /* 0x0000000000007941 */ /* 0x000fea0003800000 */
.L_x_133:
        /* <DEDUP_REMOVED lines=10> */
.L_x_136:
[----:B------:R-:W-:Y:S05]  /*7e00*/  BSYNC B0 ;  /* 0x0000000000007941 */ /* 0x000fea0003800000 */
.L_x_135:
        /* <DEDUP_REMOVED lines=10> */
.L_x_138:
[----:B------:R-:W-:Y:S05]  /*7eb0*/  BSYNC B0 ;  /* 0x0000000000007941 */ /* 0x000fea0003800000 */
.L_x_137:
        /* <DEDUP_REMOVED lines=11> */
.L_x_140:
[----:B------:R-:W-:Y:S05]  /*7f70*/  BSYNC B0 ;  /* 0x0000000000007941 */ /* 0x000fea0003800000 */
.L_x_139:
[----:B------:R-:W2:Y:S01]  /*7f80*/  LDL.LU R235, [R1+0xf0] ;  /* 0x0000f00001eb7983 */ /* 0x000ea20000300800 */
[----:B-----5:R-:W-:Y:S01]  /*7f90*/  HADD2.F32 R234, -RZ, R21.H0_H0 ;  /* 0x20000015ffea7230 */ /* 0x020fe20000004100 */
[----:B------:R-:W-:Y:S04]  /*7fa0*/  BSSY B0, `(.L_x_141) ;  /* 0x0000009000007945 */ /* 0x000fe80003800000 */
[----:B------:R-:W-:-:S04]  /*7fb0*/  FMUL R234, R234, UR16 ;  /* 0x00000010eaea7c20 */ /* 0x000fc80008400000 */
[----:B--2---:R-:W-:-:S05]  /*7fc0*/  FFMA R234, R235, UR14, R234 ;  /* 0x0000000eebea7c23 */ /* 0x004fca00080000ea */
[----:B------:R-:W-:-:S05]  /*7fd0*/  F2FP.F16.F32.PACK_AB R234, RZ, R234 ;  /* 0x000000eaffea723e */ /* 0x000fca00000000ff */
[----:B------:R2:W-:Y:S01]  /*7fe0*/  @P0 STG.E.U16 desc[UR12][R4.64+0xf0], R234 ;  /* 0x0000f0ea04000986 */ /* 0x0005e2000c10150c */
[----:B------:R-:W-:-:S04]  /*7ff0*/  ISETP.GT.AND P0, PT, R3, 0x79, PT ;  /* 0x000000790300780c */ /* 0x000fc80003f04270 */
[----:B------:R-:W-:-:S13]  /*8000*/  ISETP.GT.AND P4, PT, R0, RZ, P0 ;  /* 0x000000ff0000720c */ /* 0x000fda0000784270 */
[----:B--2---:R-:W-:Y:S05]  /*8010*/  @!P4 BRA `(.L_x_142) ;  /* 0x000000000004c947 */ /* 0x004fea0003800000 */
[----:B------:R2:W5:Y:S02]  /*8020*/  LDG.E.LTC128B.U16 R21, desc[UR12][R10.64+0xf2] ;  /* 0x0000f20c0a157981 */ /* 0x000564000c1e1520 */
.L_x_142:
[----:B------:R-:W-:Y:S05]  /*8030*/  BSYNC B0 ;  /* 0x0000000000007941 */ /* 0x000fea0003800000 */
.L_x_141:
[----:B-1234-:R-:W2:Y:S01]  /*8040*/  LDL.LU R10, [R1+0xf4] ;  /* 0x0000f400010a7983 */ /* 0x01eea20000300800 */
[----:B-----5:R-:W-:Y:S01]  /*8050*/  HADD2.F32 R3, -RZ, R21.H0_H0 ;  /* 0x20000015ff037230 */ /* 0x020fe20000004100 */
[----:B------:R-:W-:Y:S04]  /*8060*/  BSSY B0, `(.L_x_143) ;  /* 0x0000008000007945 */ /* 0x000fe80003800000 */
[----:B------:R-:W-:-:S04]  /*8070*/  FMUL R3, R3, UR16 ;  /* 0x0000001003037c20 */ /* 0x000fc80008400000 */
[----:B--2---:R-:W-:-:S05]  /*8080*/  FFMA R3, R10, UR14, R3 ;  /* 0x0000000e0a037c23 */ /* 0x004fca0008000003 */
[----:B------:R-:W-:-:S05]  /*8090*/  F2FP.F16.F32.PACK_AB R3, RZ, R3 ;  /* 0x00000003ff03723e */ /* 0x000fca00000000ff */
[----:B------:R1:W-:Y:S01]  /*80a0*/  @P4 STG.E.U16 desc[UR12][R4.64+0xf2], R3 ;  /* 0x0000f20304004986 */ /* 0x0003e2000c10150c */
[----:B------:R-:W-:-:S13]  /*80b0*/  ISETP.GT.AND P4, PT, R0, 0x8, P1 ;  /* 0x000000080000780c */ /* 0x000fda0000f84270 */
[----:B-1----:R-:W-:Y:S05]  /*80c0*/  @!P4 BRA `(.L_x_144) ;  /* 0x000000000004c947 */ /* 0x002fea0003800000 */
[----:B------:R1:W5:Y:S02]  /*80d0*/  LDG.E.LTC128B.U16 R21, desc[UR12][R8.64+0xf0] ;  /* 0x0000f00c08157981 */ /* 0x000364000c1e1520 */
.L_x_144:
[----:B------:R-:W-:Y:S05]  /*80e0*/  BSYNC B0 ;  /* 0x0000000000007941 */ /* 0x000fea0003800000 */
.L_x_143:
        /* <DEDUP_REMOVED lines=10> */
.L_x_146:
[----:B------:R-:W-:Y:S05]  /*8190*/  BSYNC B0 ;  /* 0x0000000000007941 */ /* 0x000fea0003800000 */
.L_x_145:
[----:B012---:R-:W2:Y:S01]  /*81a0*/  LDL.LU R8, [R1+0xfc] ;  /* 0x0000fc0001087983 */ /* 0x007ea20000300800 */
[----:B-----5:R-:W-:Y:S02]  /*81b0*/  HADD2.F32 R3, -RZ, R21.H0_H0 ;  /* 0x20000015ff037230 */ /* 0x020fe40000004100 */
[----:B------:R-:W-:-:S03]  /*81c0*/  @P4 IMAD.MOV.U32 R9, RZ, RZ, R7 ;  /* 0x000000ffff094224 */ /* 0x000fc600078e0007 */
[----:B------:R-:W-:-:S04]  /*81d0*/  FMUL R3, R3, UR16 ;  /* 0x0000001003037c20 */ /* 0x000fc80008400000 */
[----:B--2---:R-:W-:Y:S01]  /*81e0*/  FFMA R3, R8, UR14, R3 ;  /* 0x0000000e08037c23 */ /* 0x004fe20008000003 */
[----:B------:R-:W-:-:S04]  /*81f0*/  @P4 IMAD.MOV.U32 R8, RZ, RZ, R6 ;  /* 0x000000ffff084224 */ /* 0x000fc800078e0006 */
[----:B------:R-:W-:-:S04]  /*8200*/  F2FP.F16.F32.PACK_AB R3, RZ, R3 ;  /* 0x00000003ff03723e */ /* 0x000fc800000000ff */
[----:B------:R-:W-:-:S05]  /*8210*/  PRMT R10, R3, 0x7610, R10 ;  /* 0x00007610030a7816 */ /* 0x000fca000000000a */
[----:B------:R0:W-:Y:S01]  /*8220*/  @P4 STG.E.U16 desc[UR12][R8.64+0xf2], R10 ;  /* 0x0000f20a08004986 */ /* 0x0001e2000c10150c */
[----:B------:R-:W-:-:S04]  /*8230*/  IADD3 R6, P4, R4, UR15, RZ ;  /* 0x0000000f04067c10 */ /* 0x000fc8000ff9e0ff */
[----:B------:R-:W-:Y:S02]  /*8240*/  IADD3.X R7, R5, UR17, RZ, P4, !PT ;  /* 0x0000001105077c10 */ /* 0x000fe4000a7fe4ff */
[----:B------:R-:W-:-:S13]  /*8250*/  ISETP.GT.AND P4, PT, R0, 0x40, P5 ;  /* 0x000000400000780c */ /* 0x000fda0002f84270 */
[----:B------:R-:W2:Y:S01]  /*8260*/  @P4 LDG.E.LTC128B.U16 R21, desc[UR12][R232.64] ;  /* 0x0000000ce8154981 */ /* 0x000ea2000c1e1520 */
[----:B------:R-:W-:Y:S01]  /*8270*/  BSSY B0, `(.L_x_147) ;  /* 0x000000a000007945 */ /* 0x000fe20003800000 */
[----:B--2---:R-:W-:-:S05]  /*8280*/  HADD2.F32 R3, -RZ, R21.H0_H0 ;  /* 0x20000015ff037230 */ /* 0x004fca0000004100 */
[----:B------:R-:W-:-:S04]  /*8290*/  FMUL R3, R3, UR16 ;  /* 0x0000001003037c20 */ /* 0x000fc80008400000 */
[----:B------:R-:W-:-:S05]  /*82a0*/  FFMA R3, R152, UR14, R3 ;  /* 0x0000000e98037c23 */ /* 0x000fca0008000003 */
[----:B------:R-:W-:-:S05]  /*82b0*/  F2FP.F16.F32.PACK_AB R3, RZ, R3 ;  /* 0x00000003ff03723e */ /* 0x000fca00000000ff */
[----:B------:R0:W-:Y:S01]  /*82c0*/  @P4 STG.E.U16 desc[UR12][R6.64], R3 ;  /* 0x0000000306004986 */ /* 0x0001e2000c10150c */
[----:B------:R-:W-:-:S04]  /*82d0*/  LOP3.LUT P4, RZ, R2, 0x2, RZ, 0xc0, !PT ;  /* 0x0000000202ff7812 */ /* 0x000fc8000788c0ff */
[----:B------:R-:W-:-:S13]  /*82e0*/  ISETP.GT.AND P4, PT, R0, 0x40, P4 ;  /* 0x000000400000780c */ /* 0x000fda0002784270 */
[----:B0-----:R-:W-:Y:S05]  /*82f0*/  @!P4 BRA `(.L_x_148) ;  /* 0x000000000004c947 */ /* 0x001fea0003800000 */
[----:B------:R0:W5:Y:S02]  /*8300*/  LDG.E.LTC128B.U16 R21, desc[UR12][R218.64+0x2] ;  /* 0x0000020cda157981 */ /* 0x000164000c1e1520 */
.L_x_148:
[----:B------:R-:W-:Y:S05]  /*8310*/  BSYNC B0 ;  /* 0x0000000000007941 */ /* 0x000fea0003800000 */
.L_x_147:
[----:B-----5:R-:W-:Y:S01]  /*8320*/  HADD2.F32 R3, -RZ, R21.H0_H0 ;  /* 0x20000015ff037230 */ /* 0x020fe20000004100 */
[----:B------:R-:W-:Y:S04]  /*8330*/  BSSY B0, `(.L_x_149) ;  /* 0x000000b000007945 */ /* 0x000fe80003800000 */
[----:B------:R-:W-:-:S04]  /*8340*/  FMUL R8, R3, UR16 ;  /* 0x0000001003087c20 */ /* 0x000fc80008400000 */
[----:B------:R-:W-:-:S05]  /*8350*/  FFMA R8, R153, UR14, R8 ;  /* 0x0000000e99087c23 */ /* 0x000fca0008000008 */
[----:B------:R-:W-:-:S04]  /*8360*/  F2FP.F16.F32.PACK_AB R8, RZ, R8 ;  /* 0x00000008ff08723e */ /* 0x000fc800000000ff */
[----:B------:R-:W-:-:S05]  /*8370*/  PRMT R3, R8, 0x7610, R3 ;  /* 0x0000761008037816 */ /* 0x000fca0000000003 */
[----:B------:R1:W-:Y:S01]  /*8380*/  @P4 STG.E.U16 desc[UR12][R6.64+0x2], R3 ;  /* 0x0000020306004986 */ /* 0x0003e2000c10150c */
[----:B------:R-:W-:-:S04]  /*8390*/  IADD3 R8, P4, R6, UR20, RZ ;  /* 0x0000001406087c10 */ /* 0x000fc8000ff9e0ff */
[----:B------:R-:W-:Y:S02]  /*83a0*/  IADD3.X R9, R7, UR21, RZ, P4, !PT ;  /* 0x0000001507097c10 */ /* 0x000fe4000a7fe4ff */
[----:B------:R-:W-:-:S13]  /*83b0*/  ISETP.GT.AND P4, PT, R0, 0x48, P5 ;  /* 0x000000480000780c */ /* 0x000fda0002f84270 */
[----:B-1----:R-:W-:Y:S05]  /*83c0*/  @!P4 BRA `(.L_x_150) ;  /* 0x000000000004c947 */ /* 0x002fea0003800000 */
[----:B------:R1:W5:Y:S02]  /*83d0*/  LDG.E.LTC128B.U16 R21, desc[UR12][R226.64] ;  /* 0x0000000ce2157981 */ /* 0x000364000c1e1520 */
.L_x_150:
[----:B------:R-:W-:Y:S05]  /*83e0*/  BSYNC B0 ;  /* 0x0000000000007941 */ /* 0x000fea0003800000 */
.L_x_149:
[----:B-----5:R-:W-:Y:S01]  /*83f0*/  HADD2.F32 R3, -RZ, R21.H0_H0 ;  /* 0x20000015ff037230 */ /* 0x020fe20000004100 */
[----:B------:R-:W-:Y:S04]  /*8400*/  BSSY B0, `(.L_x_151) ;  /* 0x000000b000007945 */ /* 0x000fe80003800000 */
[----:B------:R-:W-:-:S04]  /*8410*/  FMUL R3, R3, UR16 ;  /* 0x0000001003037c20 */ /* 0x000fc80008400000 */
[----:B------:R-:W-:-:S05]  /*8420*/  FFMA R3, R154, UR14, R3 ;  /* 0x0000000e9a037c23 */ /* 0x000fca0008000003 */
[----:B------:R-:W-:-:S05]  /*8430*/  F2FP.F16.F32.PACK_AB R3, RZ, R3 ;  /* 0x00000003ff03723e */ /* 0x000fca00000000ff */
[----:B------:R2:W-:Y:S01]  /*8440*/  @P4 STG.E.U16 desc[UR12][R8.64], R3 ;  /* 0x0000000308004986 */ /* 0x0005e2000c10150c */
[----:B------:R-:W-:-:S04]  /*8450*/  IADD3 R10, P4, R6, UR20, RZ ;  /* 0x00000014060a7c10 */ /* 0x000fc8000ff9e0ff */
[----:B------:R-:W-:Y:S02]  /*8460*/  IADD3.X R11, R7, UR21, RZ, P4, !PT ;  /* 0x00000015070b7c10 */ /* 0x000fe4000a7fe4ff */
[----:B------:R-:W-:-:S04]  /*8470*/  LOP3.LUT P4, RZ, R2, 0x2, RZ, 0xc0, !PT ;  /* 0x0000000202ff7812 */ /* 0x000fc8000788c0ff */
[----:B------:R-:W-:-:S13]  /*8480*/  ISETP.GT.AND P4, PT, R0, 0x48, P4 ;  /* 0x000000480000780c */ /* 0x000fda0002784270 */
[----:B--2---:R-:W-:Y:S05]  /*8490*/  @!P4 BRA `(.L_x_152) ;  /* 0x000000000004c947 */ /* 0x004fea0003800000 */
[----:B------:R2:W5:Y:S02]  /*84a0*/  LDG.E.LTC128B.U16 R21, desc[UR12][R18.64+0x2] ;  /* 0x0000020c12157981 */ /* 0x000564000c1e1520 */
.L_x_152:
[----:B------:R-:W-:Y:S05]  /*84b0*/  BSYNC B0 ;  /* 0x0000000000007941 */ /* 0x000fea0003800000 */
.L_x_151:
[----:B-----5:R-:W-:Y:S01]  /*84c0*/  HADD2.F32 R3, -RZ, R21.H0_H0 ;  /* 0x20000015ff037230 */ /* 0x020fe20000004100 */
[----:B------:R-:W-:Y:S04]  /*84d0*/  BSSY B0, `(.L_x_153) ;  /* 0x0000009000007945 */ /* 0x000fe80003800000 */
[----:B------:R-:W-:-:S04]  /*84e0*/  FMUL R8, R3, UR16 ;  /* 0x0000001003087c20 */ /* 0x000fc80008400000 */
[----:B------:R-:W-:-:S05]  /*84f0*/  FFMA R8, R155, UR14, R8 ;  /* 0x0000000e9b087c23 */ /* 0x000fca0008000008 */
[----:B------:R-:W-:-:S05]  /*8500*/  F2FP.F16.F32.PACK_AB R8, RZ, R8 ;  /* 0x00000008ff08723e */ /* 0x000fca00000000ff */
[----:B------:R3:W-:Y:S01]  /*8510*/  @P4 STG.E.U16 desc[UR12][R10.64+0x2], R8 ;  /* 0x000002080a004986 */ /* 0x0007e2000c10150c */
[----:B------:R-:W-:-:S04]  /*8520*/  LOP3.LUT P4, RZ, R2, 0x4, RZ, 0xc0, !PT ;  /* 0x0000000402ff7812 */ /* 0x000fc8000788c0ff */
[----:B------:R-:W-:-:S13]  /*8530*/  ISETP.GT.AND P4, PT, R0, 0x40, P4 ;  /* 0x000000400000780c */ /* 0x000fda0002784270 */
[----:B---3--:R-:W-:Y:S05]  /*8540*/  @!P4 BRA `(.L_x_154) ;  /* 0x000000000004c947 */ /* 0x008fea0003800000 */
[----:B------:R3:W5:Y:S02]  /*8550*/  LDG.E.LTC128B.U16 R21, desc[UR12][R218.64+0x10] ;  /* 0x0000100cda157981 */ /* 0x000764000c1e1520 */
.L_x_154:
[----:B------:R-:W-:Y:S05]  /*8560*/  BSYNC B0 ;  /* 0x0000000000007941 */ /* 0x000fea0003800000 */
.L_x_153:
        /* <DEDUP_REMOVED lines=8> */
[----:B----4-:R-:W-:Y:S05]  /*85f0*/  @!P4 BRA `(.L_x_156) ;  /* 0x000000000004c947 */ /* 0x010fea0003800000 */
[----:B------:R4:W5:Y:S02]  /*8600*/  LDG.E.LTC128B.U16 R21, desc[UR12][R218.64+0x12] ;  /* 0x0000120cda157981 */ /* 0x000964000c1e1520 */
.L_x_156:
[----:B------:R-:W-:Y:S05]  /*8610*/  BSYNC B0 ;  /* 0x0000000000007941 */ /* 0x000fea0003800000 */
.L_x_155:
        /* <DEDUP_REMOVED lines=10> */
.L_x_158:
[----:B------:R-:W-:Y:S05]  /*86c0*/  BSYNC B0 ;  /* 0x0000000000007941 */ /* 0x000fea0003800000 */
.L_x_157:
        /* <DEDUP_REMOVED lines=10> */
.L_x_160:
[----:B------:R-:W-:Y:S05]  /*8770*/  BSYNC B0 ;  /* 0x0000000000007941 */ /* 0x000fea0003800000 */
.L_x_159:
[----:B-----5:R-:W-:Y:S01]  /*8780*/  HADD2.F32 R3, -RZ, R21.H0_H0 ;  /* 0x20000015ff037230 */ /* 0x020fe20000004100 */
[----:B------:R-:W-:Y:S01]  /*8790*/  BSSY B0, `(.L_x_161) ;  /* 0x000000c000007945 */ /* 0x000fe20003800000 */
[----:B------:R-:W-:-:S03]  /*87a0*/  @P4 IMAD.MOV.U32 R9, RZ, RZ, R13 ;  /* 0x000000ffff094224 */ /* 0x000fc600078e000d */
[----:B------:R-:W-:-:S04]  /*87b0*/  FMUL R8, R3, UR16 ;  /* 0x0000001003087c20 */ /* 0x000fc80008400000 */
[----:B------:R-:W-:-:S05]  /*87c0*/  FFMA R8, R159, UR14, R8 ;  /* 0x0000000e9f087c23 */ /* 0x000fca0008000008 */
[----:B------:R-:W-:-:S04]  /*87d0*/  F2FP.F16.F32.PACK_AB R8, RZ, R8 ;  /* 0x00000008ff08723e */ /* 0x000fc800000000ff */
[----:B------:R-:W-:Y:S01]  /*87e0*/  PRMT R3, R8, 0x7610, R3 ;  /* 0x0000761008037816 */ /* 0x000fe20000000003 */
[----:B------:R-:W-:-:S05]  /*87f0*/  @P4 IMAD.MOV.U32 R8, RZ, RZ, R12 ;  /* 0x000000ffff084224 */ /* 0x000fca00078e000c */
[----:B------:R0:W-:Y:S01]  /*8800*/  @P4 STG.E.U16 desc[UR12][R8.64+0x12], R3 ;  /* 0x0000120308004986 */ /* 0x0001e2000c10150c */
[----:B------:R-:W-:-:S04]  /*8810*/  LOP3.LUT P4, RZ, R2, 0x10, RZ, 0xc0, !PT ;  /* 0x0000001002ff7812 */ /* 0x000fc8000788c0ff */
[----:B------:R-:W-:-:S13]  /*8820*/  ISETP.GT.AND P4, PT, R0, 0x40, P4 ;  /* 0x000000400000780c */ /* 0x000fda0002784270 */
[----:B0-----:R-:W-:Y:S05]  /*8830*/  @!P4 BRA `(.L_x_162) ;  /* 0x000000000004c947 */ /* 0x001fea0003800000 */
[----:B------:R0:W5:Y:S02]  /*8840*/  LDG.E.LTC128B.U16 R21, desc[UR12][R218.64+0x20] ;  /* 0x0000200cda157981 */ /* 0x000164000c1e1520 */
.L_x_162:
[----:B------:R-:W-:Y:S05]  /*8850*/  BSYNC B0 ;  /* 0x0000000000007941 */ /* 0x000fea0003800000 */
.L_x_161:
        /* <DEDUP_REMOVED lines=10> */
.L_x_164:
[----:B------:R-:W-:Y:S05]  /*8900*/  BSYNC B0 ;  /* 0x0000000000007941 */ /* 0x000fea0003800000 */
.L_x_163:
        /* <DEDUP_REMOVED lines=10> */
.L_x_166:
[----:B------:R-:W-:Y:S05]  /*89b0*/  BSYNC B0 ;  /* 0x0000000000007941 */ /* 0x000fea0003800000 */
.L_x_165:
[----:B-----5:R-:W-:Y:S01]  /*89c0*/  HADD2.F32 R3, -RZ, R21.H0_H0 ;  /* 0x20000015ff037230 */ /* 0x020fe20000004100 */
[----:B------:R-:W-:Y:S01]  /*89d0*/  BSSY B0, `(.L_x_167) ;  /* 0x000000b000007945 */ /* 0x000fe20003800000 */
[----:B------:R-:W-:Y:S02]  /*89e0*/  @P4 IMAD.MOV.U32 R8, RZ, RZ, R12 ;  /* 0x000000ffff084224 */ /* 0x000fe400078e000c */
[----:B------:R-:W-:Y:S02]  /*89f0*/  @P4 IMAD.MOV.U32 R9, RZ, RZ, R13 ;  /* 0x000000ffff094224 */ /* 0x000fe400078e000d */
        /* <DEDUP_REMOVED lines=8> */
.L_x_168:
[----:B------:R-:W-:Y:S05]  /*8a80*/  BSYNC B0 ;  /* 0x0000000000007941 */ /* 0x000fea0003800000 */
.L_x_167:
        /* <DEDUP_REMOVED lines=13> */
.L_x_170:
[----:B------:R-:W-:Y:S05]  /*8b60*/  BSYNC B0 ;  /* 0x0000000000007941 */ /* 0x000fea0003800000 */
.L_x_169:
        /* <DEDUP_REMOVED lines=10> */
.L_x_172:
[----:B------:R-:W-:Y:S05]  /*8c10*/  BSYNC B0 ;  /* 0x0000000000007941 */ /* 0x000fea0003800000 */
.L_x_171:
        /* <DEDUP_REMOVED lines=10> */
.L_x_174:
[----:B------:R-:W-:Y:S05]  /*8cc0*/  BSYNC B0 ;  /* 0x0000000000007941 */ /* 0x000fea0003800000 */
.L_x_173:
        /* <DEDUP_REMOVED lines=12> */
.L_x_176:
[----:B------:R-:W-:Y:S05]  /*8d90*/  BSYNC B0 ;  /* 0x0000000000007941 */ /* 0x000fea0003800000 */
.L_x_175:
        /* <DEDUP_REMOVED lines=13> */
.L_x_178:
[----:B------:R-:W-:Y:S05]  /*8e70*/  BSYNC B0 ;  /* 0x0000000000007941 */ /* 0x000fea0003800000 */
.L_x_177:
        /* <DEDUP_REMOVED lines=10> */
.L_x_180:
[----:B------:R-:W-:Y:S05]  /*8f20*/  BSYNC B0 ;  /* 0x0000000000007941 */ /* 0x000fea0003800000 */
.L_x_179:
        /* <DEDUP_REMOVED lines=10> */
.L_x_182:
[----:B------:R-:W-:Y:S05]  /*8fd0*/  BSYNC B0 ;  /* 0x0000000000007941 */ /* 0x000fea0003800000 */
.L_x_181:
        /* <DEDUP_REMOVED lines=12> */
.L_x_184:
[----:B------:R-:W-:Y:S05]  /*90a0*/  BSYNC B0 ;  /* 0x0000000000007941 */ /* 0x000fea0003800000 */
.L_x_183:
        /* <DEDUP_REMOVED lines=13> */
.L_x_186:
[----:B------:R-:W-:Y:S05]  /*9180*/  BSYNC B0 ;  /* 0x0000000000007941 */ /* 0x000fea0003800000 */
.L_x_185:
        /* <DEDUP_REMOVED lines=10> */
.L_x_188:
[----:B------:R-:W-:Y:S05]  /*9230*/  BSYNC B0 ;  /* 0x0000000000007941 */ /* 0x000fea0003800000 */
.L_x_187:
        /* <DEDUP_REMOVED lines=10> */
.L_x_190:
[----:B------:R-:W-:Y:S05]  /*92e0*/  BSYNC B0 ;  /* 0x0000000000007941 */ /* 0x000fea0003800000 */
.L_x_189:
        /* <DEDUP_REMOVED lines=12> */
.L_x_192:
[----:B------:R-:W-:Y:S05]  /*93b0*/  BSYNC B0 ;  /* 0x0000000000007941 */ /* 0x000fea0003800000 */
.L_x_191:
        /* <DEDUP_REMOVED lines=13> */
.L_x_194:
[----:B------:R-:W-:Y:S05]  /*9490*/  BSYNC B0 ;  /* 0x0000000000007941 */ /* 0x000fea0003800000 */
.L_x_193:
        /* <DEDUP_REMOVED lines=10> */
.L_x_196:
[----:B------:R-:W-:Y:S05]  /*9540*/  BSYNC B0 ;  /* 0x0000000000007941 */ /* 0x000fea0003800000 */
.L_x_195:
        /* <DEDUP_REMOVED lines=10> */
.L_x_198:
[----:B------:R-:W-:Y:S05]  /*95f0*/  BSYNC B0 ;  /* 0x0000000000007941 */ /* 0x000fea0003800000 */
.L_x_197:
        /* <DEDUP_REMOVED lines=12> */
.L_x_200:
[----:B------:R-:W-:Y:S05]  /*96c0*/  BSYNC B0 ;  /* 0x0000000000007941 */ /* 0x000fea0003800000 */
.L_x_199:
        /* <DEDUP_REMOVED lines=13> */
.L_x_202:
[----:B------:R-:W-:Y:S05]  /*97a0*/  BSYNC B0 ;  /* 0x0000000000007941 */ /* 0x000fea0003800000 */
.L_x_201:
        /* <DEDUP_REMOVED lines=10> */
.L_x_204:
[----:B------:R-:W-:Y:S05]  /*9850*/  BSYNC B0 ;  /* 0x0000000000007941 */ /* 0x000fea0003800000 */
.L_x_203:
        /* <DEDUP_REMOVED lines=10> */
.L_x_206:
[----:B------:R-:W-:Y:S05]  /*9900*/  BSYNC B0 ;  /* 0x0000000000007941 */ /* 0x000fea0003800000 */
.L_x_205:
        /* <DEDUP_REMOVED lines=12> */
.L_x_208:
[----:B------:R-:W-:Y:S05]  /*99d0*/  BSYNC B0 ;  /* 0x0000000000007941 */ /* 0x000fea0003800000 */
.L_x_207:
        /* <DEDUP_REMOVED lines=13> */
.L_x_210:
[----:B------:R-:W-:Y:S05]  /*9ab0*/  BSYNC B0 ;  /* 0x0000000000007941 */ /* 0x000fea0003800000 */
.L_x_209:
        /* <DEDUP_REMOVED lines=10> */
.L_x_212:
[----:B------:R-:W-:Y:S05]  /*9b60*/  BSYNC B0 ;  /* 0x0000000000007941 */ /* 0x000fea0003800000 */
.L_x_211:
        /* <DEDUP_REMOVED lines=10> */
.L_x_214:
[----:B------:R-:W-:Y:S05]  /*9c10*/  BSYNC B0 ;  /* 0x0000000000007941 */ /* 0x000fea0003800000 */
.L_x_213:
        /* <DEDUP_REMOVED lines=12> */
.L_x_216:
[----:B------:R-:W-:Y:S05]  /*9ce0*/  BSYNC B0 ;  /* 0x0000000000007941 */ /* 0x000fea0003800000 */
.L_x_215:
        /* <DEDUP_REMOVED lines=13> */
.L_x_218:
[----:B------:R-:W-:Y:S05]  /*9dc0*/  BSYNC B0 ;  /* 0x0000000000007941 */ /* 0x000fea0003800000 */
.L_x_217:
        /* <DEDUP_REMOVED lines=10> */
.L_x_220:
[----:B------:R-:W-:Y:S05]  /*9e70*/  BSYNC B0 ;  /* 0x0000000000007941 */ /* 0x000fea0003800000 */
.L_x_219:
        /* <DEDUP_REMOVED lines=10> */
.L_x_222:
[----:B------:R-:W-:Y:S05]  /*9f20*/  BSYNC B0 ;  /* 0x0000000000007941 */ /* 0x000fea0003800000 */
.L_x_221:
        /* <DEDUP_REMOVED lines=12> */
.L_x_224:
[----:B------:R-:W-:Y:S05]  /*9ff0*/  BSYNC B0 ;  /* 0x0000000000007941 */ /* 0x000fea0003800000 */
.L_x_223:
        /* <DEDUP_REMOVED lines=13> */
.L_x_226:
[----:B------:R-:W-:Y:S05]  /*a0d0*/  BSYNC B0 ;  /* 0x0000000000007941 */ /* 0x000fea0003800000 */
.L_x_225:
        /* <DEDUP_REMOVED lines=10> */
.L_x_228:
[----:B------:R-:W-:Y:S05]  /*a180*/  BSYNC B0 ;  /* 0x0000000000007941 */ /* 0x000fea0003800000 */
.L_x_227:
        /* <DEDUP_REMOVED lines=10> */
.L_x_230:
[----:B------:R-:W-:Y:S05]  /*a230*/  BSYNC B0 ;  /* 0x0000000000007941 */ /* 0x000fea0003800000 */
.L_x_229:
        /* <DEDUP_REMOVED lines=12> */
.L_x_232:
[----:B------:R-:W-:Y:S05]  /*a300*/  BSYNC B0 ;  /* 0x0000000000007941 */ /* 0x000fea0003800000 */
.L_x_231:
        /* <DEDUP_REMOVED lines=13> */
.L_x_234:
[----:B------:R-:W-:Y:S05]  /*a3e0*/  BSYNC B0 ;  /* 0x0000000000007941 */ /* 0x000fea0003800000 */
.L_x_233:
        /* <DEDUP_REMOVED lines=10> */
.L_x_236:
[----:B------:R-:W-:Y:S05]  /*a490*/  BSYNC B0 ;  /* 0x0000000000007941 */ /* 0x000fea0003800000 */
.L_x_235:
        /* <DEDUP_REMOVED lines=10> */
.L_x_238:
[----:B------:R-:W-:Y:S05]  /*a540*/  BSYNC B0 ;  /* 0x0000000000007941 */ /* 0x000fea0003800000 */
.L_x_237:
        /* <DEDUP_REMOVED lines=12> */
.L_x_240:
[----:B------:R-:W-:Y:S05]  /*a610*/  BSYNC B0 ;  /* 0x0000000000007941 */ /* 0x000fea0003800000 */
.L_x_239:
        /* <DEDUP_REMOVED lines=13> */
.L_x_242:
[----:B------:R-:W-:Y:S05]  /*a6f0*/  BSYNC B0 ;  /* 0x0000000000007941 */ /* 0x000fea0003800000 */
.L_x_241:
        /* <DEDUP_REMOVED lines=10> */
.L_x_244:
[----:B------:R-:W-:Y:S05]  /*a7a0*/  BSYNC B0 ;  /* 0x0000000000007941 */ /* 0x000fea0003800000 */
.L_x_243:
        /* <DEDUP_REMOVED lines=10> */
.L_x_246:
[----:B------:R-:W-:Y:S05]  /*a850*/  BSYNC B0 ;  /* 0x0000000000007941 */ /* 0x000fea0003800000 */
.L_x_245:
        /* <DEDUP_REMOVED lines=12> */
.L_x_248:
[----:B------:R-:W-:Y:S05]  /*a920*/  BSYNC B0 ;  /* 0x0000000000007941 */ /* 0x000fea0003800000 */
.L_x_247:
        /* <DEDUP_REMOVED lines=13> */
.L_x_250:
[----:B------:R-:W-:Y:S05]  /*aa00*/  BSYNC B0 ;  /* 0x0000000000007941 */ /* 0x000fea0003800000 */
.L_x_249:
[----:B-----5:R-:W-:Y:S01]  /*aa10*/  HADD2.F32 R3, -RZ, R21.H0_H0 ;  /* 0x20000015ff037230 */ /* 0x020fe20000004100 */
[----:B------:R-:W-:Y:S04]  /*aa20*/  BSSY B0, `(.L_x_251) ;  /* 0x0000008000007945 */ /* 0x000fe80003800000 */
[----:B------:R-:W-:-:S04]  /*aa30*/  FMUL R3, R3, UR16 ;  /* 0x0000001003037c20 */ /* 0x000fc80008400000 */
[----:B------:R-:W-:-:S05]  /*aa40*/  FFMA R3, R204, UR14, R3 ;  /* 0x0000000ecc037c23 */ /* 0x000fca0008000003 */
[----:B------:R-:W-:-:S05]  /*aa50*/  F2FP.F16.F32.PACK_AB R3, RZ, R3 ;  /* 0x00000003ff03723e */ /* 0x000fca00000000ff */
[----:B------:R0:W-:Y:S01]  /*aa60*/  @P4 STG.E.U16 desc[UR12][R6.64+0xd0], R3 ;  /* 0x0000d00306004986 */ /* 0x0001e2000c10150c */
[----:B------:R-:W-:-:S13]  /*aa70*/  ISETP.GT.AND P4, PT, R0, 0x40, P6 ;  /* 0x000000400000780c */ /* 0x000fda0003784270 */
[----:B0-----:R-:W-:Y:S05]  /*aa80*/  @!P4 BRA `(.L_x_252) ;  /* 0x000000000004c947 */ /* 0x001fea0003800000 */
[----:B------:R0:W5:Y:S02]  /*aa90*/  LDG.E.LTC128B.U16 R21, desc[UR12][R218.64+0xd2] ;  /* 0x0000d20cda157981 */ /* 0x000164000c1e1520 */
.L_x_252:
[----:B------:R-:W-:Y:S05]  /*aaa0*/  BSYNC B0 ;  /* 0x0000000000007941 */ /* 0x000fea0003800000 */
.L_x_251:
        /* <DEDUP_REMOVED lines=10> */
.L_x_254:
[----:B------:R-:W-:Y:S05]  /*ab50*/  BSYNC B0 ;  /* 0x0000000000007941 */ /* 0x000fea0003800000 */
.L_x_253:
        /* <DEDUP_REMOVED lines=8> */
[----:B------:R-:W-:-:S13]  /*abe0*/  ISETP.GT.AND P4, PT, R0, 0x48, P6 ;  /* 0x000000480000780c */ /* 0x000fda0003784270 */
[----:B0-----:R-:W-:Y:S05]  /*abf0*/  @!P4 BRA `(.L_x_256) ;  /* 0x000000000004c947 */ /* 0x001fea0003800000 */
[----:B------:R0:W5:Y:S02]  /*ac00*/  LDG.E.LTC128B.U16 R21, desc[UR12][R18.64+0xd2] ;  /* 0x0000d20c12157981 */ /* 0x000164000c1e1520 */
.L_x_256:
[----:B------:R-:W-:Y:S05]  /*ac10*/  BSYNC B0 ;  /* 0x0000000000007941 */ /* 0x000fea0003800000 */
.L_x_255:
        /* <DEDUP_REMOVED lines=9> */
[----:B------:R-:W-:-:S13]  /*acb0*/  ISETP.GT.AND P4, PT, R0, 0x40, P3 ;  /* 0x000000400000780c */ /* 0x000fda0001f84270 */
[----:B0-----:R-:W-:Y:S05]  /*acc0*/  @!P4 BRA `(.L_x_258) ;  /* 0x000000000004c947 */ /* 0x001fea0003800000 */
[----:B------:R0:W5:Y:S02]  /*acd0*/  LDG.E.LTC128B.U16 R21, desc[UR12][R218.64+0xe0] ;  /* 0x0000e00cda157981 */ /* 0x000164000c1e1520 */
.L_x_258:
[----:B------:R-:W-:Y:S05]  /*ace0*/  BSYNC B0 ;  /* 0x0000000000007941 */ /* 0x000fea0003800000 */
.L_x_257:
        /* <DEDUP_REMOVED lines=9> */
.L_x_260:
[----:B------:R-:W-:Y:S05]  /*ad80*/  BSYNC B0 ;  /* 0x0000000000007941 */ /* 0x000fea0003800000 */
.L_x_259:
        /* <DEDUP_REMOVED lines=9> */
.L_x_262:
[----:B------:R-:W-:Y:S05]  /*ae20*/  BSYNC B0 ;  /* 0x0000000000007941 */ /* 0x000fea0003800000 */
.L_x_261:
        /* <DEDUP_REMOVED lines=11> */
.L_x_264:
[----:B------:R-:W-:Y:S05]  /*aee0*/  BSYNC B0 ;  /* 0x0000000000007941 */ /* 0x000fea0003800000 */
.L_x_263:
        /* <DEDUP_REMOVED lines=12> */
.L_x_266:
[----:B------:R-:W-:Y:S05]  /*afb0*/  BSYNC B0 ;  /* 0x0000000000007941 */ /* 0x000fea0003800000 */
.L_x_265:
        /* <DEDUP_REMOVED lines=9> */
.L_x_268:
[----:B------:R-:W-:Y:S05]  /*b050*/  BSYNC B0 ;  /* 0x0000000000007941 */ /* 0x000fea0003800000 */
.L_x_267:
        /* <DEDUP_REMOVED lines=9> */
.L_x_270:
[----:B------:R-:W-:Y:S05]  /*b0f0*/  BSYNC B0 ;  /* 0x0000000000007941 */ /* 0x000fea0003800000 */
.L_x_269:
        /* <DEDUP_REMOVED lines=11> */
.L_x_272:
[----:B------:R-:W-:Y:S05]  /*b1b0*/  BSYNC B0 ;  /* 0x0000000000007941 */ /* 0x000fea0003800000 */
.L_x_271:
[----:B-----5:R-:W-:-:S05]  /*b1c0*/  HADD2.F32 R3, -RZ, R21.H0_H0 ;  /* 0x20000015ff037230 */ /* 0x020fca0000004100 */
[----:B------:R-:W-:-:S04]  /*b1d0*/  FMUL R6, R3, UR16 ;  /* 0x0000001003067c20 */ /* 0x000fc80008400000 */
[----:B------:R-:W-:-:S05]  /*b1e0*/  FFMA R6, R215, UR14, R6 ;  /* 0x0000000ed7067c23 */ /* 0x000fca0008000006 */
[----:B------:R-:W-:-:S04]  /*b1f0*/  F2FP.F16.F32.PACK_AB R6, RZ, R6 ;  /* 0x00000006ff06723e */ /* 0x000fc800000000ff */
[----:B------:R-:W-:-:S05]  /*b200*/  PRMT R7, R6, 0x7610, R7 ;  /* 0x0000761006077816 */ /* 0x000fca0000000007 */
[----:B------:R1:W-:Y:S01]  /*b210*/  @P4 STG.E.U16 desc[UR12][R12.64+0xf2], R7 ;  /* 0x0000f2070c004986 */ /* 0x0003e2000c10150c */
[----:B------:R-:W-:-:S04]  /*b220*/  IADD3 R6, P4, R4, UR8, RZ ;  /* 0x0000000804067c10 */ /* 0x000fc8000ff9e0ff */
[----:B-1----:R-:W-:Y:S02]  /*b230*/  IADD3.X R7, R5, UR9, RZ, P4, !PT ;  /* 0x0000000905077c10 */ /* 0x002fe4000a7fe4ff */
        /* <DEDUP_REMOVED lines=10> */
[----:B-1----:R-:W-:Y:S05]  /*b2e0*/  @!P4 BRA `(.L_x_274) ;  /* 0x000000000004c947 */ /* 0x002fea0003800000 */
[----:B------:R1:W5:Y:S02]  /*b2f0*/  LDG.E.LTC128B.U16 R21, desc[UR12][R220.64+0x2] ;  /* 0x0000020cdc157981 */ /* 0x000364000c1e1520 */
.L_x_274:
[----:B------:R-:W-:Y:S05]  /*b300*/  BSYNC B0 ;  /* 0x0000000000007941 */ /* 0x000fea0003800000 */
.L_x_273:
        /* <DEDUP_REMOVED lines=10> */
[----:B--2---:R-:W-:Y:S05]  /*b3b0*/  @!P4 BRA `(.L_x_276) ;  /* 0x000000000004c947 */ /* 0x004fea0003800000 */
[----:B------:R2:W5:Y:S02]  /*b3c0*/  LDG.E.LTC128B.U16 R21, desc[UR12][R224.64] ;  /* 0x0000000ce0157981 */ /* 0x000564000c1e1520 */
.L_x_276:
[----:B------:R-:W-:Y:S05]  /*b3d0*/  BSYNC B0 ;  /* 0x0000000000007941 */ /* 0x000fea0003800000 */
.L_x_275:
        /* <DEDUP_REMOVED lines=10> */
[----:B0-----:R-:W-:Y:S05]  /*b480*/  @!P4 BRA `(.L_x_278) ;  /* 0x000000000004c947 */ /* 0x001fea0003800000 */
[----:B------:R0:W5:Y:S02]  /*b490*/  LDG.E.LTC128B.U16 R21, desc[UR12][R22.64+0x2] ;  /* 0x0000020c16157981 */ /* 0x000164000c1e1520 */
.L_x_278:
[----:B------:R-:W-:Y:S05]  /*b4a0*/  BSYNC B0 ;  /* 0x0000000000007941 */ /* 0x000fea0003800000 */
.L_x_277:
        /* <DEDUP_REMOVED lines=10> */
.L_x_280:
[----:B------:R-:W-:Y:S05]  /*b550*/  BSYNC B0 ;  /* 0x0000000000007941 */ /* 0x000fea0003800000 */
.L_x_279:
        /* <DEDUP_REMOVED lines=10> */
.L_x_282:
[----:B------:R-:W-:Y:S05]  /*b600*/  BSYNC B0 ;  /* 0x0000000000007941 */ /* 0x000fea0003800000 */
.L_x_281:
        /* <DEDUP_REMOVED lines=10> */
.L_x_284:
[----:B------:R-:W-:Y:S05]  /*b6b0*/  BSYNC B0 ;  /* 0x0000000000007941 */ /* 0x000fea0003800000 */
.L_x_283:
        /* <DEDUP_REMOVED lines=10> */
.L_x_286:
[----:B------:R-:W-:Y:S05]  /*b760*/  BSYNC B0 ;  /* 0x0000000000007941 */ /* 0x000fea0003800000 */
.L_x_285:
        /* <DEDUP_REMOVED lines=13> */
.L_x_288:
[----:B------:R-:W-:Y:S05]  /*b840*/  BSYNC B0 ;  /* 0x0000000000007941 */ /* 0x000fea0003800000 */
.L_x_287:
        /* <DEDUP_REMOVED lines=10> */
.L_x_290:
[----:B------:R-:W-:Y:S05]  /*b8f0*/  BSYNC B0 ;  /* 0x0000000000007941 */ /* 0x000fea0003800000 */
.L_x_289:
        /* <DEDUP_REMOVED lines=10> */
.L_x_292:
[----:B------:R-:W-:Y:S05]  /*b9a0*/  BSYNC B0 ;  /* 0x0000000000007941 */ /* 0x000fea0003800000 */
.L_x_291:
        /* <DEDUP_REMOVED lines=12> */
.L_x_294:
[----:B------:R-:W-:Y:S05]  /*ba70*/  BSYNC B0 ;  /* 0x0000000000007941 */ /* 0x000fea0003800000 */
.L_x_293:
        /* <DEDUP_REMOVED lines=13> */
.L_x_296:
[----:B------:R-:W-:Y:S05]  /*bb50*/  BSYNC B0 ;  /* 0x0000000000007941 */ /* 0x000fea0003800000 */
.L_x_295:
        /* <DEDUP_REMOVED lines=10> */
.L_x_298:
[----:B------:R-:W-:Y:S05]  /*bc00*/  BSYNC B0 ;  /* 0x0000000000007941 */ /* 0x000fea0003800000 */
.L_x_297:
        /* <DEDUP_REMOVED lines=10> */
.L_x_300:
[----:B------:R-:W-:Y:S05]  /*bcb0*/  BSYNC B0 ;  /* 0x0000000000007941 */ /* 0x000fea0003800000 */
.L_x_299:
        /* <DEDUP_REMOVED lines=12> */
.L_x_302:
[----:B------:R-:W-:Y:S05]  /*bd80*/  BSYNC B0 ;  /* 0x0000000000007941 */ /* 0x000fea0003800000 */
.L_x_301:
        /* <DEDUP_REMOVED lines=13> */
.L_x_304:
[----:B------:R-:W-:Y:S05]  /*be60*/  BSYNC B0 ;  /* 0x0000000000007941 */ /* 0x000fea0003800000 */
.L_x_303:
        /* <DEDUP_REMOVED lines=10> */
.L_x_306:
[----:B------:R-:W-:Y:S05]  /*bf10*/  BSYNC B0 ;  /* 0x0000000000007941 */ /* 0x000fea0003800000 */
.L_x_305:
        /* <DEDUP_REMOVED lines=10> */
.L_x_308:
[----:B------:R-:W-:Y:S05]  /*bfc0*/  BSYNC B0 ;  /* 0x0000000000007941 */ /* 0x000fea0003800000 */
.L_x_307:
        /* <DEDUP_REMOVED lines=12> */
.L_x_310:
[----:B------:R-:W-:Y:S05]  /*c090*/  BSYNC B0 ;  /* 0x0000000000007941 */ /* 0x000fea0003800000 */
.L_x_309:
        /* <DEDUP_REMOVED lines=13> */
.L_x_312:
[----:B------:R-:W-:Y:S05]  /*c170*/  BSYNC B0 ;  /* 0x0000000000007941 */ /* 0x000fea0003800000 */
.L_x_311:
        /* <DEDUP_REMOVED lines=10> */
.L_x_314:
[----:B------:R-:W-:Y:S05]  /*c220*/  BSYNC B0 ;  /* 0x0000000000007941 */ /* 0x000fea0003800000 */
.L_x_313:
        /* <DEDUP_REMOVED lines=10> */
.L_x_316:
[----:B------:R-:W-:Y:S05]  /*c2d0*/  BSYNC B0 ;  /* 0x0000000000007941 */ /* 0x000fea0003800000 */
.L_x_315:
        /* <DEDUP_REMOVED lines=12> */
.L_x_318:
[----:B------:R-:W-:Y:S05]  /*c3a0*/  BSYNC B0 ;  /* 0x0000000000007941 */ /* 0x000fea0003800000 */
.L_x_317:
        /* <DEDUP_REMOVED lines=13> */
.L_x_320:
[----:B------:R-:W-:Y:S05]  /*c480*/  BSYNC B0 ;  /* 0x0000000000007941 */ /* 0x000fea0003800000 */
.L_x_319:
        /* <DEDUP_REMOVED lines=10> */
.L_x_322:
[----:B------:R-:W-:Y:S05]  /*c530*/  BSYNC B0 ;  /* 0x0000000000007941 */ /* 0x000fea0003800000 */
.L_x_321:
        /* <DEDUP_REMOVED lines=10> */
.L_x_324:
[----:B------:R-:W-:Y:S05]  /*c5e0*/  BSYNC B0 ;  /* 0x0000000000007941 */ /* 0x000fea0003800000 */
.L_x_323:
        /* <DEDUP_REMOVED lines=12> */
.L_x_326:
[----:B------:R-:W-:Y:S05]  /*c6b0*/  BSYNC B0 ;  /* 0x0000000000007941 */ /* 0x000fea0003800000 */
.L_x_325:
        /* <DEDUP_REMOVED lines=13> */
.L_x_328:
[----:B------:R-:W-:Y:S05]  /*c790*/  BSYNC B0 ;  /* 0x0000000000007941 */ /* 0x000fea0003800000 */
.L_x_327:
        /* <DEDUP_REMOVED lines=10> */
.L_x_330:
[----:B------:R-:W-:Y:S05]  /*c840*/  BSYNC B0 ;  /* 0x0000000000007941 */ /* 0x000fea0003800000 */
.L_x_329:
        /* <DEDUP_REMOVED lines=10> */
.L_x_332:
[----:B------:R-:W-:Y:S05]  /*c8f0*/  BSYNC B0 ;  /* 0x0000000000007941 */ /* 0x000fea0003800000 */
.L_x_331:
        /* <DEDUP_REMOVED lines=12> */
.L_x_334:
[----:B------:R-:W-:Y:S05]  /*c9c0*/  BSYNC B0 ;  /* 0x0000000000007941 */ /* 0x000fea0003800000 */
.L_x_333:
        /* <DEDUP_REMOVED lines=13> */
.L_x_336:
[----:B------:R-:W-:Y:S05]  /*caa0*/  BSYNC B0 ;  /* 0x0000000000007941 */ /* 0x000fea0003800000 */
.L_x_335:
        /* <DEDUP_REMOVED lines=10> */
.L_x_338:
[----:B------:R-:W-:Y:S05]  /*cb50*/  BSYNC B0 ;  /* 0x0000000000007941 */ /* 0x000fea0003800000 */
.L_x_337:
        /* <DEDUP_REMOVED lines=10> */
.L_x_340:
[----:B------:R-:W-:Y:S05]  /*cc00*/  BSYNC B0 ;  /* 0x0000000000007941 */ /* 0x000fea0003800000 */
.L_x_339:
[----:B-----5:R-:W-:Y:S01]  /*cc10*/  HADD2.F32 R3, -RZ, R21.H0_H0 ;  /* 0x20000015ff037230 */ /* 0x020fe20000004100 */
[----:B------:R-:W-:Y:S01]  /*cc20*/  IADD3 R8, R4, UR20, R20 ;  /* 0x0000001404087c10 */ /* 0x000fe2000fffe014 */
[----:B------:R-:W-:Y:S01]  /*cc30*/  @P4 IMAD.MOV.U32 R9, RZ, RZ, R15 ;  /* 0x000000ffff094224 */ /* 0x000fe200078e000f */
[----:B------:R-:W-:Y:S02]  /*cc40*/  BSSY B0, `(.L_x_341) ;  /* 0x0000009000007945 */ /* 0x000fe40003800000 */
        /* <DEDUP_REMOVED lines=8> */
.L_x_342:
[----:B------:R-:W-:Y:S05]  /*ccd0*/  BSYNC B0 ;  /* 0x0000000000007941 */ /* 0x000fea0003800000 */
.L_x_341:
[----:B-----5:R-:W-:Y:S01]  /*cce0*/  HADD2.F32 R3, -RZ, R21.H0_H0 ;  /* 0x20000015ff037230 */ /* 0x020fe20000004100 */
[----:B------:R-:W-:Y:S01]  /*ccf0*/  BSSY B0, `(.L_x_343) ;  /* 0x000000b000007945 */ /* 0x000fe20003800000 */
[----:B------:R-:W-:-:S03]  /*cd00*/  @P4 IMAD.MOV.U32 R9, RZ, RZ, R15 ;  /* 0x000000ffff094224 */ /* 0x000fc600078e000f */
[----:B------:R-:W-:-:S04]  /*cd10*/  FMUL R8, R3, UR16 ;  /* 0x0000001003087c20 */ /* 0x000fc80008400000 */
[----:B------:R-:W-:-:S05]  /*cd20*/  FFMA R8, R123, UR14, R8 ;  /* 0x0000000e7b087c23 */ /* 0x000fca0008000008 */
[----:B------:R-:W-:Y:S02]  /*cd30*/  F2FP.F16.F32.PACK_AB R3, RZ, R8 ;  /* 0x00000008ff03723e */ /* 0x000fe400000000ff */
[----:B------:R-:W-:-:S05]  /*cd40*/  IADD3 R8, R4, UR20, R20 ;  /* 0x0000001404087c10 */ /* 0x000fca000fffe014 */
[----:B------:R0:W-:Y:S01]  /*cd50*/  @P4 STG.E.U16 desc[UR12][R8.64+0x82], R3 ;  /* 0x0000820308004986 */ /* 0x0001e2000c10150c */
[----:B------:R-:W-:-:S04]  /*cd60*/  LOP3.LUT P4, RZ, R2, 0x2000, RZ, 0xc0, !PT ;  /* 0x0000200002ff7812 */ /* 0x000fc8000788c0ff */
[----:B------:R-:W-:-:S13]  /*cd70*/  ISETP.GT.AND P4, PT, R0, 0x80, P4 ;  /* 0x000000800000780c */ /* 0x000fda0002784270 */
[----:B0-----:R-:W-:Y:S05]  /*cd80*/  @!P4 BRA `(.L_x_344) ;  /* 0x000000000004c947 */ /* 0x001fea0003800000 */
[----:B------:R0:W5:Y:S02]  /*cd90*/  LDG.E.LTC128B.U16 R21, desc[UR12][R220.64+0x90] ;  /* 0x0000900cdc157981 */ /* 0x000164000c1e1520 */
.L_x_344:
[----:B------:R-:W-:Y:S05]  /*cda0*/  BSYNC B0 ;  /* 0x0000000000007941 */ /* 0x000fea0003800000 */
.L_x_343:
        /* <DEDUP_REMOVED lines=10> */
.L_x_346:
[----:B------:R-:W-:Y:S05]  /*ce50*/  BSYNC B0 ;  /* 0x0000000000007941 */ /* 0x000fea0003800000 */
.L_x_345:
        /* <DEDUP_REMOVED lines=10> */
.L_x_348:
[----:B------:R-:W-:Y:S05]  /*cf00*/  BSYNC B0 ;  /* 0x0000000000007941 */ /* 0x000fea0003800000 */
.L_x_347:
        /* <DEDUP_REMOVED lines=12> */
.L_x_350:
[----:B------:R-:W-:Y:S05]  /*cfd0*/  BSYNC B0 ;  /* 0x0000000000007941 */ /* 0x000fea0003800000 */
.L_x_349:
        /* <DEDUP_REMOVED lines=12> */
.L_x_352:
[----:B------:R-:W-:Y:S05]  /*d0a0*/  BSYNC B0 ;  /* 0x0000000000007941 */ /* 0x000fea0003800000 */
.L_x_351:
        /* <DEDUP_REMOVED lines=10> */
.L_x_354:
[----:B------:R-:W-:Y:S05]  /*d150*/  BSYNC B0 ;  /* 0x0000000000007941 */ /* 0x000fea0003800000 */
.L_x_353:
        /* <DEDUP_REMOVED lines=10> */
.L_x_356:
[----:B------:R-:W-:Y:S05]  /*d200*/  BSYNC B0 ;  /* 0x0000000000007941 */ /* 0x000fea0003800000 */
.L_x_355:
        /* <DEDUP_REMOVED lines=12> */
.L_x_358:
[----:B------:R-:W-:Y:S05]  /*d2d0*/  BSYNC B0 ;  /* 0x0000000000007941 */ /* 0x000fea0003800000 */
.L_x_357:
        /* <DEDUP_REMOVED lines=12> */
.L_x_360:
[----:B------:R-:W-:Y:S05]  /*d3a0*/  BSYNC B0 ;  /* 0x0000000000007941 */ /* 0x000fea0003800000 */
.L_x_359:
        /* <DEDUP_REMOVED lines=10> */
.L_x_362:
[----:B------:R-:W-:Y:S05]  /*d450*/  BSYNC B0 ;  /* 0x0000000000007941 */ /* 0x000fea0003800000 */
.L_x_361:
        /* <DEDUP_REMOVED lines=10> */
.L_x_364:
[----:B------:R-:W-:Y:S05]  /*d500*/  BSYNC B0 ;  /* 0x0000000000007941 */ /* 0x000fea0003800000 */
.L_x_363:
        /* <DEDUP_REMOVED lines=12> */
.L_x_366:
[----:B------:R-:W-:Y:S05]  /*d5d0*/  BSYNC B0 ;  /* 0x0000000000007941 */ /* 0x000fea0003800000 */
.L_x_365:
        /* <DEDUP_REMOVED lines=12> */
.L_x_368:
[----:B------:R-:W-:Y:S05]  /*d6a0*/  BSYNC B0 ;  /* 0x0000000000007941 */ /* 0x000fea0003800000 */
.L_x_367:
        /* <DEDUP_REMOVED lines=10> */
.L_x_370:
[----:B------:R-:W-:Y:S05]  /*d750*/  BSYNC B0 ;  /* 0x0000000000007941 */ /* 0x000fea0003800000 */
.L_x_369:
        /* <DEDUP_REMOVED lines=10> */
.L_x_372:
[----:B------:R-:W-:Y:S05]  /*d800*/  BSYNC B0 ;  /* 0x0000000000007941 */ /* 0x000fea0003800000 */
.L_x_371:
        /* <DEDUP_REMOVED lines=12> */
.L_x_374:
[----:B------:R-:W-:Y:S05]  /*d8d0*/  BSYNC B0 ;  /* 0x0000000000007941 */ /* 0x000fea0003800000 */
.L_x_373:
        /* <DEDUP_REMOVED lines=12> */
.L_x_376:
[----:B------:R-:W-:Y:S05]  /*d9a0*/  BSYNC B0 ;  /* 0x0000000000007941 */ /* 0x000fea0003800000 */
.L_x_375:
        /* <DEDUP_REMOVED lines=9> */
.L_x_378:
[----:B------:R-:W-:Y:S05]  /*da40*/  BSYNC B0 ;  /* 0x0000000000007941 */ /* 0x000fea0003800000 */
.L_x_377:
        /* <DEDUP_REMOVED lines=10> */
.L_x_380:
[----:B------:R-:W-:Y:S05]  /*daf0*/  BSYNC B0 ;  /* 0x0000000000007941 */ /* 0x000fea0003800000 */
.L_x_379:
        /* <DEDUP_REMOVED lines=8> */
[----:B------:R-:W-:-:S13]  /*db80*/  ISETP.GT.AND P4, PT, R0, 0x88, P6 ;  /* 0x000000880000780c */ /* 0x000fda0003784270 */
[----:B0-----:R-:W-:Y:S05]  /*db90*/  @!P4 BRA `(.L_x_382) ;  /* 0x000000000004c947 */ /* 0x001fea0003800000 */
[----:B------:R0:W5:Y:S02]  /*dba0*/  LDG.E.LTC128B.U16 R21, desc[UR12][R22.64+0xd2] ;  /* 0x0000d20c16157981 */ /* 0x000164000c1e1520 */
.L_x_382:
[----:B------:R-:W-:Y:S05]  /*dbb0*/  BSYNC B0 ;  /* 0x0000000000007941 */ /* 0x000fea0003800000 */
.L_x_381:
        /* <DEDUP_REMOVED lines=8> */
[----:B------:R-:W-:-:S13]  /*dc40*/  ISETP.GT.AND P4, PT, R0, 0x80, P3 ;  /* 0x000000800000780c */ /* 0x000fda0001f84270 */
[----:B0-----:R-:W-:Y:S05]  /*dc50*/  @!P4 BRA `(.L_x_384) ;  /* 0x000000000004c947 */ /* 0x001fea0003800000 */
[----:B------:R0:W5:Y:S02]  /*dc60*/  LDG.E.LTC128B.U16 R21, desc[UR12][R220.64+0xe0] ;  /* 0x0000e00cdc157981 */ /* 0x000164000c1e1520 */
.L_x_384:
[----:B------:R-:W-:Y:S05]  /*dc70*/  BSYNC B0 ;  /* 0x0000000000007941 */ /* 0x000fea0003800000 */
.L_x_383:
        /* <DEDUP_REMOVED lines=9> */
.L_x_386:
[----:B------:R-:W-:Y:S05]  /*dd10*/  BSYNC B0 ;  /* 0x0000000000007941 */ /* 0x000fea0003800000 */
.L_x_385:
        /* <DEDUP_REMOVED lines=9> */
.L_x_388:
[----:B------:R-:W-:Y:S05]  /*ddb0*/  BSYNC B0 ;  /* 0x0000000000007941 */ /* 0x000fea0003800000 */
.L_x_387:
        /* <DEDUP_REMOVED lines=11> */
.L_x_390:
[----:B------:R-:W-:Y:S05]  /*de70*/  BSYNC B0 ;  /* 0x0000000000007941 */ /* 0x000fea0003800000 */
.L_x_389:
        /* <DEDUP_REMOVED lines=11> */
.L_x_392:
[----:B------:R-:W-:Y:S05]  /*df30*/  BSYNC B0 ;  /* 0x0000000000007941 */ /* 0x000fea0003800000 */
.L_x_391:
        /* <DEDUP_REMOVED lines=9> */
.L_x_394:
[----:B------:R-:W-:Y:S05]  /*dfd0*/  BSYNC B0 ;  /* 0x0000000000007941 */ /* 0x000fea0003800000 */
.L_x_393:
        /* <DEDUP_REMOVED lines=9> */
.L_x_396:
[----:B------:R-:W-:Y:S05]  /*e070*/  BSYNC B0 ;  /* 0x0000000000007941 */ /* 0x000fea0003800000 */
.L_x_395:
        /* <DEDUP_REMOVED lines=11> */
.L_x_398:
[----:B------:R-:W-:Y:S05]  /*e130*/  BSYNC B0 ;  /* 0x0000000000007941 */ /* 0x000fea0003800000 */
.L_x_397:
[----:B-----5:R-:W-:Y:S01]  /*e140*/  HADD2.F32 R3, -RZ, R21.H0_H0 ;  /* 0x20000015ff037230 */ /* 0x020fe20000004100 */
[----:B------:R-:W-:-:S04]  /*e150*/  IADD3 R14, R4, UR20, R20 ;  /* 0x00000014040e7c10 */ /* 0x000fc8000fffe014 */
[----:B------:R-:W-:-:S04]  /*e160*/  FMUL R6, R3, UR16 ;  /* 0x0000001003067c20 */ /* 0x000fc80008400000 */
[----:B------:R-:W-:-:S05]  /*e170*/  FFMA R6, R151, UR14, R6 ;  /* 0x0000000e97067c23 */ /* 0x000fca0008000006 */
[----:B------:R-:W-:-:S05]  /*e180*/  F2FP.F16.F32.PACK_AB R6, RZ, R6 ;  /* 0x00000006ff06723e */ /* 0x000fca00000000ff */
[----:B------:R1:W-:Y:S01]  /*e190*/  @P4 STG.E.U16 desc[UR12][R14.64+0xf2], R6 ;  /* 0x0000f2060e004986 */ /* 0x0003e2000c10150c */
[----:B------:R-:W-:-:S13]  /*e1a0*/  ISETP.GT.AND P4, PT, R0, 0xc0, P5 ;  /* 0x000000c00000780c */ /* 0x000fda0002f84270 */
[----:B------:R-:W2:Y:S01]  /*e1b0*/  @P4 LDG.E.LTC128B.U16 R21, desc[UR12][R228.64] ;  /* 0x0000000ce4154981 */ /* 0x000ea2000c1e1520 */
[----:B------:R-:W-:Y:S01]  /*e1c0*/  IMAD.U32 R7, RZ, RZ, UR10 ;  /* 0x0000000aff077e24 */ /* 0x000fe2000f8e00ff */
[----:B------:R-:W-:Y:S01]  /*e1d0*/  UIMAD UR8, UR11, 0x180, URZ ;  /* 0x000001800b0878a4 */ /* 0x000fe2000f8e023f */
[----:B------:R-:W-:Y:S02]  /*e1e0*/  BSSY B0, `(.L_x_399) ;  /* 0x000000d000007945 */ /* 0x000fe40003800000 */
[----:B------:R-:W-:-:S04]  /*e1f0*/  IMAD.WIDE.U32 R4, R7, 0x180, R4 ;  /* 0x0000018007047825 */ /* 0x000fc800078e0004 */
[----:B------:R-:W-:Y:S02]  /*e200*/  VIADD R7, R5, UR8 ;  /* 0x0000000805077c36 */ /* 0x000fe40008000000 */
[----:B-1----:R-:W-:Y:S02]  /*e210*/  @P4 IMAD.MOV.U32 R6, RZ, RZ, R4 ;  /* 0x000000ffff064224 */ /* 0x002fe400078e0004 */
        /* <DEDUP_REMOVED lines=9> */
.L_x_400:
[----:B------:R-:W-:Y:S05]  /*e2b0*/  BSYNC B0 ;  /* 0x0000000000007941 */ /* 0x000fea0003800000 */
.L_x_399:
[----:B-----5:R-:W-:Y:S01]  /*e2c0*/  HADD2.F32 R3, -RZ, R21.H0_H0 ;  /* 0x20000015ff037230 */ /* 0x020fe20000004100 */
[----:B------:R-:W-:Y:S01]  /*e2d0*/  ISETP.GT.AND P5, PT, R0, 0xc8, P5 ;  /* 0x000000c80000780c */ /* 0x000fe20002fa4270 */
[----:B------:R-:W-:Y:S01]  /*e2e0*/  @P4 IMAD.MOV.U32 R12, RZ, RZ, R4 ;  /* 0x000000ffff0c4224 */ /* 0x000fe200078e0004 */
[----:B------:R-:W-:Y:S01]  /*e2f0*/  BSSY B0, `(.L_x_401) ;  /* 0x000000e000007945 */ /* 0x000fe20003800000 */
[----:B------:R-:W-:Y:S02]  /*e300*/  @P4 IMAD.MOV.U32 R13, RZ, RZ, R7 ;  /* 0x000000ffff0d4224 */ /* 0x000fe400078e0007 */
[----:B------:R-:W-:Y:S01]  /*e310*/  FMUL R6, R3, UR16 ;  /* 0x0000001003067c20 */ /* 0x000fe20008400000 */
[----:B------:R-:W-:-:S03]  /*e320*/  VIADD R9, R5, UR8 ;  /* 0x0000000805097c36 */ /* 0x000fc60008000000 */
[----:B------:R-:W-:-:S05]  /*e330*/  FFMA R6, R25, UR14, R6 ;  /* 0x0000000e19067c23 */ /* 0x000fca0008000006 */
[----:B------:R-:W-:-:S04]  /*e340*/  F2FP.F16.F32.PACK_AB R6, RZ, R6 ;  /* 0x00000006ff06723e */ /* 0x000fc800000000ff */
[----:B------:R-:W-:-:S05]  /*e350*/  PRMT R3, R6, 0x7610, R3 ;  /* 0x0000761006037816 */ /* 0x000fca0000000003 */
[----:B------:R2:W-:Y:S01]  /*e360*/  @P4 STG.E.U16 desc[UR12][R12.64+0x2], R3 ;  /* 0x000002030c004986 */ /* 0x0005e2000c10150c */
[----:B------:R-:W-:-:S04]  /*e370*/  IADD3 R10, P4, R4, UR20, RZ ;  /* 0x00000014040a7c10 */ /* 0x000fc8000ff9e0ff */
[----:B------:R-:W-:Y:S02]  /*e380*/  IADD3.X R11, R7, UR21, RZ, P4, !PT ;  /* 0x00000015070b7c10 */ /* 0x000fe4000a7fe4ff */
[----:B------:R-:W-:-:S04]  /*e390*/  IADD3 R6, P4, R4, UR20, RZ ;  /* 0x0000001404067c10 */ /* 0x000fc8000ff9e0ff */
[----:B------:R-:W-:Y:S01]  /*e3a0*/  IADD3.X R7, R9, UR21, RZ, P4, !PT ;  /* 0x0000001509077c10 */ /* 0x000fe2000a7fe4ff */
[----:B--2---:R-:W-:Y:S08]  /*e3b0*/  @!P5 BRA `(.L_x_402) ;  /* 0x000000000004d947 */ /* 0x004ff00003800000 */
[----:B------:R2:W5:Y:S02]  /*e3c0*/  LDG.E.LTC128B.U16 R21, desc[UR12][R16.64] ;  /* 0x0000000c10157981 */ /* 0x000564000c1e1520 */
.L_x_402:
[----:B------:R-:W-:Y:S05]  /*e3d0*/  BSYNC B0 ;  /* 0x0000000000007941 */ /* 0x000fea0003800000 */
.L_x_401:
[----:B-----5:R-:W-:Y:S01]  /*e3e0*/  HADD2.F32 R3, -RZ, R21.H0_H0 ;  /* 0x20000015ff037230 */ /* 0x020fe20000004100 */
[----:B------:R-:W-:Y:S01]  /*e3f0*/  LOP3.LUT P4, RZ, R2, 0x2, RZ, 0xc0, !PT ;  /* 0x0000000202ff7812 */ /* 0x000fe2000788c0ff */
[----:B------:R-:W-:Y:S03]  /*e400*/  BSSY B0, `(.L_x_403) ;  /* 0x0000008000007945 */ /* 0x000fe60003800000 */
[----:B------:R-:W-:Y:S01]  /*e410*/  FMUL R3, R3, UR16 ;  /* 0x0000001003037c20 */ /* 0x000fe20008400000 */
[----:B------:R-:W-:-:S03]  /*e420*/  ISETP.GT.AND P4, PT, R0, 0xc8, P4 ;  /* 0x000000c80000780c */ /* 0x000fc60002784270 */
[----:B------:R-:W-:-:S05]  /*e430*/  FFMA R3, R26, UR14, R3 ;  /* 0x0000000e1a037c23 */ /* 0x000fca0008000003 */
[----:B------:R-:W-:-:S05]  /*e440*/  F2FP.F16.F32.PACK_AB R3, RZ, R3 ;  /* 0x00000003ff03723e */ /* 0x000fca00000000ff */
[----:B------:R0:W-:Y:S01]  /*e450*/  @P5 STG.E.U16 desc[UR12][R10.64], R3 ;  /* 0x000000030a005986 */ /* 0x0001e2000c10150c */
[----:B------:R-:W-:Y:S05]  /*e460*/  @!P4 BRA `(.L_x_404) ;  /* 0x000000000004c947 */ /* 0x000fea0003800000 */
[----:B------:R0:W5:Y:S02]  /*e470*/  LDG.E.LTC128B.U16 R21, desc[UR12][R216.64+0x2] ;  /* 0x0000020cd8157981 */ /* 0x000164000c1e1520 */
.L_x_404:
[----:B------:R-:W-:Y:S05]  /*e480*/  BSYNC B0 ;  /* 0x0000000000007941 */ /* 0x000fea0003800000 */
.L_x_403:
[----:B0----5:R-:W-:Y:S01]  /*e490*/  HADD2.F32 R3, -RZ, R21.H0_H0 ;  /* 0x20000015ff037230 */ /* 0x021fe20000004100 */
[----:B------:R-:W-:Y:S01]  /*e4a0*/  LOP3.LUT P5, RZ, R2, 0x4, RZ, 0xc0, !PT ;  /* 0x0000000402ff7812 */ /* 0x000fe200078ac0ff */
[----:B------:R-:W-:Y:S03]  /*e4b0*/  BSSY B0, `(.L_x_405) ;  /* 0x0000009000007945 */ /* 0x000fe60003800000 */
[----:B------:R-:W-:-:S04]  /*e4c0*/  FMUL R10, R3, UR16 ;  /* 0x00000010030a7c20 */ /* 0x000fc80008400000 */
[----:B------:R-:W-:-:S05]  /*e4d0*/  FFMA R10, R27, UR14, R10 ;  /* 0x0000000e1b0a7c23 */ /* 0x000fca000800000a */
[----:B------:R-:W-:Y:S01]  /*e4e0*/  F2FP.F16.F32.PACK_AB R3, RZ, R10 ;  /* 0x0000000aff03723e */ /* 0x000fe200000000ff */
[----:B------:R-:W-:-:S05]  /*e4f0*/  VIADD R10, R4, UR20 ;  /* 0x00000014040a7c36 */ /* 0x000fca0008000000 */
[----:B------:R0:W-:Y:S01]  /*e500*/  @P4 STG.E.U16 desc[UR12][R10.64+0x2], R3 ;  /* 0x000002030a004986 */ /* 0x0001e2000c10150c */
[----:B------:R-:W-:-:S13]  /*e510*/  ISETP.GT.AND P4, PT, R0, 0xc0, P5 ;  /* 0x000000c00000780c */ /* 0x000fda0002f84270 */
[----:B0-----:R-:W-:Y:S05]  /*e520*/  @!P4 BRA `(.L_x_406) ;  /* 0x000000000004c947 */ /* 0x001fea0003800000 */
[----:B------:R0:W5:Y:S02]  /*e530*/  LDG.E.LTC128B.U16 R21, desc[UR12][R222.64+0x10] ;  /* 0x0000100cde157981 */ /* 0x000164000c1e1520 */
.L_x_406:
[----:B------:R-:W-:Y:S05]  /*e540*/  BSYNC B0 ;  /* 0x0000000000007941 */ /* 0x000fea0003800000 */
.L_x_405:
[----:B-----5:R-:W-:Y:S01]  /*e550*/  HADD2.F32 R3, -RZ, R21.H0_H0 ;  /* 0x20000015ff037230 */ /* 0x020fe20000004100 */
[----:B------:R-:W-:Y:S01]  /*e560*/  LOP3.LUT P5, RZ, R2, 0x8, RZ, 0xc0, !PT ;  /* 0x0000000802ff7812 */ /* 0x000fe200078ac0ff */
        /* <DEDUP_REMOVED lines=9> */
.L_x_408:
[----:B------:R-:W-:Y:S05]  /*e600*/  BSYNC B0 ;  /* 0x0000000000007941 */ /* 0x000fea0003800000 */
.L_x_407:
        /* <DEDUP_REMOVED lines=13> */
.L_x_410:
[----:B------:R-:W-:Y:S05]  /*e6e0*/  BSYNC B0 ;  /* 0x0000000000007941 */ /* 0x000fea0003800000 */
.L_x_409:
        /* <DEDUP_REMOVED lines=9> */
.L_x_412:
[----:B------:R-:W-:Y:S05]  /*e780*/  BSYNC B0 ;  /* 0x0000000000007941 */ /* 0x000fea0003800000 */
.L_x_411:
[----:B-----5:R-:W-:Y:S01]  /*e790*/  HADD2.F32 R3, -RZ, R21.H0_H0 ;  /* 0x20000015ff037230 */ /* 0x020fe20000004100 */
[----:B------:R-:W-:Y:S01]  /*e7a0*/  LOP3.LUT P5, RZ, R2, 0x10, RZ, 0xc0, !PT ;  /* 0x0000001002ff7812 */ /* 0x000fe200078ac0ff */
[----:B------:R-:W-:Y:S01]  /*e7b0*/  @P4 IMAD.MOV.U32 R11, RZ, RZ, R7 ;  /* 0x000000ffff0b4224 */ /* 0x000fe200078e0007 */
[----:B------:R-:W-:Y:S02]  /*e7c0*/  BSSY B0, `(.L_x_413) ;  /* 0x0000009000007945 */ /* 0x000fe40003800000 */
        /* <DEDUP_REMOVED lines=8> */
.L_x_414:
[----:B------:R-:W-:Y:S05]  /*e850*/  BSYNC B0 ;  /* 0x0000000000007941 */ /* 0x000fea0003800000 */
.L_x_413:
[----:B-----5:R-:W-:Y:S01]  /*e860*/  HADD2.F32 R3, -RZ, R21.H0_H0 ;  /* 0x20000015ff037230 */ /* 0x020fe20000004100 */
[----:B------:R-:W-:Y:S01]  /*e870*/  LOP3.LUT P5, RZ, R2, 0x400000, RZ, 0xc0, !PT ;  /* 0x0040000002ff7812 */ /* 0x000fe200078ac0ff */
[----:B------:R-:W-:Y:S01]  /*e880*/  @P4 IMAD.MOV.U32 R10, RZ, RZ, R4 ;  /* 0x000000ffff0a4224 */ /* 0x000fe200078e0004 */
[----:B------:R-:W-:Y:S01]  /*e890*/  BSSY B0, `(.L_x_415) ;  /* 0x0000009000007945 */ /* 0x000fe20003800000 */
        /* <DEDUP_REMOVED lines=8> */
.L_x_416:
[----:B------:R-:W-:Y:S05]  /*e920*/  BSYNC B0 ;  /* 0x0000000000007941 */ /* 0x000fea0003800000 */
.L_x_415:
        /* <DEDUP_REMOVED lines=13> */
.L_x_418:
[----:B------:R-:W-:Y:S05]  /*ea00*/  BSYNC B0 ;  /* 0x0000000000007941 */ /* 0x000fea0003800000 */
.L_x_417:
[----:B-----5:R-:W-:Y:S01]  /*ea10*/  HADD2.F32 R3, -RZ, R21.H0_H0 ;  /* 0x20000015ff037230 */ /* 0x020fe20000004100 */
[----:B------:R-:W-:Y:S01]  /*ea20*/  BSSY B0, `(.L_x_419) ;  /* 0x000000a000007945 */ /* 0x000fe20003800000 */
[----:B------:R-:W-:Y:S02]  /*ea30*/  VIADD R10, R4, UR20 ;  /* 0x00000014040a7c36 */ /* 0x000fe40008000000 */
        /* <DEDUP_REMOVED lines=8> */
.L_x_420:
[----:B------:R-:W-:Y:S05]  /*eac0*/  BSYNC B0 ;  /* 0x0000000000007941 */ /* 0x000fea0003800000 */
.L_x_419:
        /* <DEDUP_REMOVED lines=12> */
.L_x_422:
[----:B------:R-:W-:Y:S05]  /*eb90*/  BSYNC B0 ;  /* 0x0000000000007941 */ /* 0x000fea0003800000 */
.L_x_421:
        /* <DEDUP_REMOVED lines=12> */
.L_x_424:
[----:B------:R-:W-:Y:S05]  /*ec60*/  BSYNC B0 ;  /* 0x0000000000007941 */ /* 0x000fea0003800000 */
.L_x_423:
        /* <DEDUP_REMOVED lines=13> */
.L_x_426:
[----:B------:R-:W-:Y:S05]  /*ed40*/  BSYNC B0 ;  /* 0x0000000000007941 */ /* 0x000fea0003800000 */
.L_x_425:
        /* <DEDUP_REMOVED lines=11> */
.L_x_428:
[----:B------:R-:W-:Y:S05]  /*ee00*/  BSYNC B0 ;  /* 0x0000000000007941 */ /* 0x000fea0003800000 */
.L_x_427:
        /* <DEDUP_REMOVED lines=12> */
.L_x_430:
[----:B------:R-:W-:Y:S05]  /*eed0*/  BSYNC B0 ;  /* 0x0000000000007941 */ /* 0x000fea0003800000 */
.L_x_429:
        /* <DEDUP_REMOVED lines=12> */
.L_x_432:
[----:B------:R-:W-:Y:S05]  /*efa0*/  BSYNC B0 ;  /* 0x0000000000007941 */ /* 0x000fea0003800000 */
.L_x_431:
        /* <DEDUP_REMOVED lines=13> */
.L_x_434:
[----:B------:R-:W-:Y:S05]  /*f080*/  BSYNC B0 ;  /* 0x0000000000007941 */ /* 0x000fea0003800000 */
.L_x_433:
        /* <DEDUP_REMOVED lines=11> */
.L_x_436:
[----:B------:R-:W-:Y:S05]  /*f140*/  BSYNC B0 ;  /* 0x0000000000007941 */ /* 0x000fea0003800000 */
.L_x_435:
        /* <DEDUP_REMOVED lines=12> */
.L_x_438:
[----:B------:R-:W-:Y:S05]  /*f210*/  BSYNC B0 ;  /* 0x0000000000007941 */ /* 0x000fea0003800000 */
.L_x_437:
        /* <DEDUP_REMOVED lines=12> */
.L_x_440:
[----:B------:R-:W-:Y:S05]  /*f2e0*/  BSYNC B0 ;  /* 0x0000000000007941 */ /* 0x000fea0003800000 */
.L_x_439:
        /* <DEDUP_REMOVED lines=13> */
.L_x_442:
[----:B------:R-:W-:Y:S05]  /*f3c0*/  BSYNC B0 ;  /* 0x0000000000007941 */ /* 0x000fea0003800000 */
.L_x_441:
        /* <DEDUP_REMOVED lines=11> */
.L_x_444:
[----:B------:R-:W-:Y:S05]  /*f480*/  BSYNC B0 ;  /* 0x0000000000007941 */ /* 0x000fea0003800000 */
.L_x_443:
        /* <DEDUP_REMOVED lines=12> */
.L_x_446:
[----:B------:R-:W-:Y:S05]  /*f550*/  BSYNC B0 ;  /* 0x0000000000007941 */ /* 0x000fea0003800000 */
.L_x_445:
        /* <DEDUP_REMOVED lines=12> */
.L_x_448:
[----:B------:R-:W-:Y:S05]  /*f620*/  BSYNC B0 ;  /* 0x0000000000007941 */ /* 0x000fea0003800000 */
.L_x_447:
        /* <DEDUP_REMOVED lines=13> */
.L_x_450:
[----:B------:R-:W-:Y:S05]  /*f700*/  BSYNC B0 ;  /* 0x0000000000007941 */ /* 0x000fea0003800000 */
.L_x_449:
        /* <DEDUP_REMOVED lines=11> */
.L_x_452:
[----:B------:R-:W-:Y:S05]  /*f7c0*/  BSYNC B0 ;  /* 0x0000000000007941 */ /* 0x000fea0003800000 */
.L_x_451:
        /* <DEDUP_REMOVED lines=12> */
.L_x_454:
[----:B------:R-:W-:Y:S05]  /*f890*/  BSYNC B0 ;  /* 0x0000000000007941 */ /* 0x000fea0003800000 */
.L_x_453:
        /* <DEDUP_REMOVED lines=12> */
.L_x_456:
[----:B------:R-:W-:Y:S05]  /*f960*/  BSYNC B0 ;  /* 0x0000000000007941 */ /* 0x000fea0003800000 */
.L_x_455:
        /* <DEDUP_REMOVED lines=13> */
.L_x_458:
[----:B------:R-:W-:Y:S05]  /*fa40*/  BSYNC B0 ;  /* 0x0000000000007941 */ /* 0x000fea0003800000 */
.L_x_457:
        /* <DEDUP_REMOVED lines=11> */
.L_x_460:
[----:B------:R-:W-:Y:S05]  /*fb00*/  BSYNC B0 ;  /* 0x0000000000007941 */ /* 0x000fea0003800000 */
.L_x_459:
        /* <DEDUP_REMOVED lines=12> */
.L_x_462:
[----:B------:R-:W-:Y:S05]  /*fbd0*/  BSYNC B0 ;  /* 0x0000000000007941 */ /* 0x000fea0003800000 */
.L_x_461:
        /* <DEDUP_REMOVED lines=12> */
.L_x_464:
[----:B------:R-:W-:Y:S05]  /*fca0*/  BSYNC B0 ;  /* 0x0000000000007941 */ /* 0x000fea0003800000 */
.L_x_463:
        /* <DEDUP_REMOVED lines=13> */
.L_x_466:
[----:B------:R-:W-:Y:S05]  /*fd80*/  BSYNC B0 ;  /* 0x0000000000007941 */ /* 0x000fea0003800000 */
.L_x_465:
        /* <DEDUP_REMOVED lines=11> */
.L_x_468:
[----:B------:R-:W-:Y:S05]  /*fe40*/  BSYNC B0 ;  /* 0x0000000000007941 */ /* 0x000fea0003800000 */
.L_x_467:
        /* <DEDUP_REMOVED lines=12> */
.L_x_470:
[----:B------:R-:W-:Y:S05]  /*ff10*/  BSYNC B0 ;  /* 0x0000000000007941 */ /* 0x000fea0003800000 */
.L_x_469:
        /* <DEDUP_REMOVED lines=12> */
.L_x_472:
[----:B------:R-:W-:Y:S05]  /*ffe0*/  BSYNC B0 ;  /* 0x0000000000007941 */ /* 0x000fea0003800000 */
.L_x_471:
        /* <DEDUP_REMOVED lines=13> */
.L_x_474:
[----:B------:R-:W-:Y:S05]  /*100c0*/  BSYNC B0 ;  /* 0x0000000000007941 */ /* 0x000fea0003800000 */
.L_x_473:
        /* <DEDUP_REMOVED lines=11> */
.L_x_476:
[----:B------:R-:W-:Y:S05]  /*10180*/  BSYNC B0 ;  /* 0x0000000000007941 */ /* 0x000fea0003800000 */
.L_x_475:
        /* <DEDUP_REMOVED lines=12> */
.L_x_478:
[----:B------:R-:W-:Y:S05]  /*10250*/  BSYNC B0 ;  /* 0x0000000000007941 */ /* 0x000fea0003800000 */
.L_x_477:
        /* <DEDUP_REMOVED lines=12> */
.L_x_480:
[----:B------:R-:W-:Y:S05]  /*10320*/  BSYNC B0 ;  /* 0x0000000000007941 */ /* 0x000fea0003800000 */
.L_x_479:
        /* <DEDUP_REMOVED lines=13> */
.L_x_482:
[----:B------:R-:W-:Y:S05]  /*10400*/  BSYNC B0 ;  /* 0x0000000000007941 */ /* 0x000fea0003800000 */
.L_x_481:
        /* <DEDUP_REMOVED lines=11> */
.L_x_484:
[----:B------:R-:W-:Y:S05]  /*104c0*/  BSYNC B0 ;  /* 0x0000000000007941 */ /* 0x000fea0003800000 */
.L_x_483:
        /* <DEDUP_REMOVED lines=12> */
.L_x_486:
[----:B------:R-:W-:Y:S05]  /*10590*/  BSYNC B0 ;  /* 0x0000000000007941 */ /* 0x000fea0003800000 */
.L_x_485:
        /* <DEDUP_REMOVED lines=12> */
.L_x_488:
[----:B------:R-:W-:Y:S05]  /*10660*/  BSYNC B0 ;  /* 0x0000000000007941 */ /* 0x000fea0003800000 */
.L_x_487:
        /* <DEDUP_REMOVED lines=13> */
.L_x_490:
[----:B------:R-:W-:Y:S05]  /*10740*/  BSYNC B0 ;  /* 0x0000000000007941 */ /* 0x000fea0003800000 */
.L_x_489:
        /* <DEDUP_REMOVED lines=11> */
.L_x_492:
[----:B------:R-:W-:Y:S05]  /*10800*/  BSYNC B0 ;  /* 0x0000000000007941 */ /* 0x000fea0003800000 */
.L_x_491:
        /* <DEDUP_REMOVED lines=12> */
.L_x_494:
[----:B------:R-:W-:Y:S05]  /*108d0*/  BSYNC B0 ;  /* 0x0000000000007941 */ /* 0x000fea0003800000 */
.L_x_493:
        /* <DEDUP_REMOVED lines=12> */
.L_x_496:
[----:B------:R-:W-:Y:S05]  /*109a0*/  BSYNC B0 ;  /* 0x0000000000007941 */ /* 0x000fea0003800000 */
.L_x_495:
        /* <DEDUP_REMOVED lines=13> */
.L_x_498:
[----:B------:R-:W-:Y:S05]  /*10a80*/  BSYNC B0 ;  /* 0x0000000000007941 */ /* 0x000fea0003800000 */
.L_x_497:
        /* <DEDUP_REMOVED lines=11> */
.L_x_500:
[----:B------:R-:W-:Y:S05]  /*10b40*/  BSYNC B0 ;  /* 0x0000000000007941 */ /* 0x000fea0003800000 */
.L_x_499:
[----:B------:R-:W-:Y:S01]  /*10b50*/  LOP3.LUT P5, RZ, R2, 0x20, RZ, 0xc0, !PT ;  /* 0x0000002002ff7812 */ /* 0x000fe200078ac0ff */
[----:B-----5:R-:W-:Y:S01]  /*10b60*/  HADD2.F32 R2, -RZ, R21.H0_H0 ;  /* 0x20000015ff027230 */ /* 0x020fe20000004100 */
[----:B------:R-:W-:Y:S04]  /*10b70*/  BSSY B0, `(.L_x_501) ;  /* 0x000000b000007945 */ /* 0x000fe80003800000 */
[----:B------:R-:W-:-:S04]  /*10b80*/  FMUL R2, R2, UR16 ;  /* 0x0000001002027c20 */ /* 0x000fc80008400000 */
[----:B------:R-:W-:-:S05]  /*10b90*/  FFMA R2, R75, UR14, R2 ;  /* 0x0000000e4b027c23 */ /* 0x000fca0008000002 */
[----:B------:R-:W-:Y:S01]  /*10ba0*/  F2FP.F16.F32.PACK_AB R3, RZ, R2 ;  /* 0x00000002ff03723e */ /* 0x000fe200000000ff */
[----:B------:R-:W-:-:S03]  /*10bb0*/  VIADD R2, R4, UR20 ;  /* 0x0000001404027c36 */ /* 0x000fc60008000000 */
[----:B------:R-:W-:Y:S01]  /*10bc0*/  PRMT R10, R3, 0x7610, R10 ;  /* 0x00007610030a7816 */ /* 0x000fe2000000000a */
[----:B------:R-:W-:-:S05]  /*10bd0*/  @P4 IMAD.MOV.U32 R3, RZ, RZ, R7 ;  /* 0x000000ffff034224 */ /* 0x000fca00078e0007 */
[----:B------:R0:W-:Y:S01]  /*10be0*/  @P4 STG.E.U16 desc[UR12][R2.64+0xc2], R10 ;  /* 0x0000c20a02004986 */ /* 0x0001e2000c10150c */
[----:B------:R-:W-:-:S13]  /*10bf0*/  ISETP.GT.AND P4, PT, R0, 0xc0, P5 ;  /* 0x000000c00000780c */ /* 0x000fda0002f84270 */
[----:B0-----:R-:W-:Y:S05]  /*10c00*/  @!P4 BRA `(.L_x_502) ;  /* 0x000000000004c947 */ /* 0x001fea0003800000 */
[----:B------:R0:W5:Y:S02]  /*10c10*/  LDG.E.LTC128B.U16 R21, desc[UR12][R222.64+0xd0] ;  /* 0x0000d00cde157981 */ /* 0x000164000c1e1520 */
.L_x_502:
[----:B------:R-:W-:Y:S05]  /*10c20*/  BSYNC B0 ;  /* 0x0000000000007941 */ /* 0x000fea0003800000 */
.L_x_501:
[----:B-----5:R-:W-:Y:S01]  /*10c30*/  HADD2.F32 R2, -RZ, R21.H0_H0 ;  /* 0x20000015ff027230 */ /* 0x020fe20000004100 */
[----:B------:R-:W-:Y:S04]  /*10c40*/  BSSY B0, `(.L_x_503) ;  /* 0x000000b000007945 */ /* 0x000fe80003800000 */
[----:B------:R-:W-:Y:S01]  /*10c50*/  FMUL R3, R2, UR16 ;  /* 0x0000001002037c20 */ /* 0x000fe20008400000 */
[----:B------:R-:W-:-:S03]  /*10c60*/  @P4 IMAD.MOV.U32 R2, RZ, RZ, R4 ;  /* 0x000000ffff024224 */ /* 0x000fc600078e0004 */
        /* <DEDUP_REMOVED lines=8> */
.L_x_504:
[----:B------:R-:W-:Y:S05]  /*10cf0*/  BSYNC B0 ;  /* 0x0000000000007941 */ /* 0x000fea0003800000 */
.L_x_503:
[----:B-----5:R-:W-:Y:S01]  /*10d00*/  HADD2.F32 R2, -RZ, R21.H0_H0 ;  /* 0x20000015ff027230 */ /* 0x020fe20000004100 */
[----:B------:R-:W-:Y:S01]  /*10d10*/  ISETP.GT.AND P5, PT, R0, 0xc8, P5 ;  /* 0x000000c80000780c */ /* 0x000fe20002fa4270 */
[----:B------:R-:W-:Y:S01]  /*10d20*/  @P4 IMAD.MOV.U32 R3, RZ, RZ, R9 ;  /* 0x000000ffff034224 */ /* 0x000fe200078e0009 */
[----:B------:R-:W-:Y:S02]  /*10d30*/  BSSY B0, `(.L_x_505) ;  /* 0x0000009000007945 */ /* 0x000fe40003800000 */
[----:B------:R-:W-:-:S04]  /*10d40*/  FMUL R2, R2, UR16 ;  /* 0x0000001002027c20 */ /* 0x000fc80008400000 */
[----:B------:R-:W-:-:S05]  /*10d50*/  FFMA R2, R77, UR14, R2 ;  /* 0x0000000e4d027c23 */ /* 0x000fca0008000002 */
[----:B------:R-:W-:-:S04]  /*10d60*/  F2FP.F16.F32.PACK_AB R2, RZ, R2 ;  /* 0x00000002ff02723e */ /* 0x000fc800000000ff */
[----:B------:R-:W-:Y:S01]  /*10d70*/  PRMT R10, R2, 0x7610, R10 ;  /* 0x00007610020a7816 */ /* 0x000fe2000000000a */
[----:B------:R-:W-:-:S05]  /*10d80*/  @P4 IMAD.MOV.U32 R2, RZ, RZ, R4 ;  /* 0x000000ffff024224 */ /* 0x000fca00078e0004 */
[----:B------:R0:W-:Y:S01]  /*10d90*/  @P4 STG.E.U16 desc[UR12][R2.64+0xd2], R10 ;  /* 0x0000d20a02004986 */ /* 0x0001e2000c10150c */
[----:B------:R-:W-:Y:S05]  /*10da0*/  @!P5 BRA `(.L_x_506) ;  /* 0x000000000004d947 */ /* 0x000fea0003800000 */
[----:B------:R0:W5:Y:S02]  /*10db0*/  LDG.E.LTC128B.U16 R21, desc[UR12][R216.64+0xd0] ;  /* 0x0000d00cd8157981 */ /* 0x000164000c1e1520 */
.L_x_506:
[----:B------:R-:W-:Y:S05]  /*10dc0*/  BSYNC B0 ;  /* 0x0000000000007941 */ /* 0x000fea0003800000 */
.L_x_505:
[----:B0----5:R-:W-:Y:S01]  /*10dd0*/  HADD2.F32 R2, -RZ, R21.H0_H0 ;  /* 0x20000015ff027230 */ /* 0x021fe20000004100 */
[----:B------:R-:W-:Y:S01]  /*10de0*/  ISETP.GT.AND P4, PT, R0, 0xc8, P6 ;  /* 0x000000c80000780c */ /* 0x000fe20003784270 */
[----:B------:R-:W-:Y:S03]  /*10df0*/  BSSY B0, `(.L_x_507) ;  /* 0x000000a000007945 */ /* 0x000fe60003800000 */
[----:B------:R-:W-:Y:S01]  /*10e00*/  FMUL R3, R2, UR16 ;  /* 0x0000001002037c20 */ /* 0x000fe20008400000 */
[----:B------:R-:W-:-:S03]  /*10e10*/  VIADD R2, R4, UR20 ;  /* 0x0000001404027c36 */ /* 0x000fc60008000000 */
[----:B------:R-:W-:-:S05]  /*10e20*/  FFMA R3, R78, UR14, R3 ;  /* 0x0000000e4e037c23 */ /* 0x000fca0008000003 */
[----:B------:R-:W-:-:S04]  /*10e30*/  F2FP.F16.F32.PACK_AB R3, RZ, R3 ;  /* 0x00000003ff03723e */ /* 0x000fc800000000ff */
[----:B------:R-:W-:Y:S01]  /*10e40*/  PRMT R10, R3, 0x7610, R10 ;  /* 0x00007610030a7816 */ /* 0x000fe2000000000a */
[----:B------:R-:W-:-:S05]  /*10e50*/  @P5 IMAD.MOV.U32 R3, RZ, RZ, R7 ;  /* 0x000000ffff035224 */ /* 0x000fca00078e0007 */
[----:B------:R0:W-:Y:S01]  /*10e60*/  @P5 STG.E.U16 desc[UR12][R2.64+0xd0], R10 ;  /* 0x0000d00a02005986 */ /* 0x0001e2000c10150c */
[----:B------:R-:W-:Y:S05]  /*10e70*/  @!P4 BRA `(.L_x_508) ;  /* 0x000000000004c947 */ /* 0x000fea0003800000 */
[----:B------:R0:W5:Y:S02]  /*10e80*/  LDG.E.LTC128B.U16 R21, desc[UR12][R216.64+0xd2] ;  /* 0x0000d20cd8157981 */ /* 0x000164000c1e1520 */
.L_x_508:
[----:B------:R-:W-:Y:S05]  /*10e90*/  BSYNC B0 ;  /* 0x0000000000007941 */ /* 0x000fea0003800000 */
.L_x_507:
[----:B0----5:R-:W-:Y:S01]  /*10ea0*/  HADD2.F32 R2, -RZ, R21.H0_H0 ;  /* 0x20000015ff027230 */ /* 0x021fe20000004100 */
[----:B------:R-:W-:Y:S01]  /*10eb0*/  ISETP.GT.AND P5, PT, R0, 0xc0, P3 ;  /* 0x000000c00000780c */ /* 0x000fe20001fa4270 */
[----:B------:R-:W-:Y:S03]  /*10ec0*/  BSSY B0, `(.L_x_509) ;  /* 0x000000a000007945 */ /* 0x000fe60003800000 */
[----:B------:R-:W-:-:S04]  /*10ed0*/  FMUL R2, R2, UR16 ;  /* 0x0000001002027c20 */ /* 0x000fc80008400000 */
[----:B------:R-:W-:-:S05]  /*10ee0*/  FFMA R2, R79, UR14, R2 ;  /* 0x0000000e4f027c23 */ /* 0x000fca0008000002 */
[----:B------:R-:W-:Y:S01]  /*10ef0*/  F2FP.F16.F32.PACK_AB R3, RZ, R2 ;  /* 0x00000002ff03723e */ /* 0x000fe200000000ff */
[----:B------:R-:W-:-:S03]  /*10f00*/  VIADD R2, R4, UR20 ;  /* 0x0000001404027c36 */ /* 0x000fc60008000000 */
[----:B------:R-:W-:Y:S01]  /*10f10*/  PRMT R10, R3, 0x7610, R10 ;  /* 0x00007610030a7816 */ /* 0x000fe2000000000a */
[----:B------:R-:W-:-:S05]  /*10f20*/  @P4 IMAD.MOV.U32 R3, RZ, RZ, R7 ;  /* 0x000000ffff034224 */ /* 0x000fca00078e0007 */
[----:B------:R0:W-:Y:S01]  /*10f30*/  @P4 STG.E.U16 desc[UR12][R2.64+0xd2], R10 ;  /* 0x0000d20a02004986 */ /* 0x0001e2000c10150c */
[----:B------:R-:W-:Y:S05]  /*10f40*/  @!P5 BRA `(.L_x_510) ;  /* 0x000000000004d947 */ /* 0x000fea0003800000 */
[----:B------:R0:W5:Y:S02]  /*10f50*/  LDG.E.LTC128B.U16 R21, desc[UR12][R222.64+0xe0] ;  /* 0x0000e00cde157981 */ /* 0x000164000c1e1520 */
.L_x_510:
[----:B------:R-:W-:Y:S05]  /*10f60*/  BSYNC B0 ;  /* 0x0000000000007941 */ /* 0x000fea0003800000 */
.L_x_509:
[----:B0----5:R-:W-:Y:S01]  /*10f70*/  HADD2.F32 R2, -RZ, R21.H0_H0 ;  /* 0x20000015ff027230 */ /* 0x021fe20000004100 */
[----:B------:R-:W-:Y:S01]  /*10f80*/  ISETP.GT.AND P4, PT, R0, 0xc0, P2 ;  /* 0x000000c00000780c */ /* 0x000fe20001784270 */
[----:B------:R-:W-:Y:S03]  /*10f90*/  BSSY B0, `(.L_x_511) ;  /* 0x000000a000007945 */ /* 0x000fe60003800000 */
[----:B------:R-:W-:Y:S01]  /*10fa0*/  FMUL R3, R2, UR16 ;  /* 0x0000001002037c20 */ /* 0x000fe20008400000 */
[----:B------:R-:W-:-:S03]  /*10fb0*/  @P5 IMAD.MOV.U32 R2, RZ, RZ, R4 ;  /* 0x000000ffff025224 */ /* 0x000fc600078e0004 */
[----:B------:R-:W-:-:S05]  /*10fc0*/  FFMA R3, R80, UR14, R3 ;  /* 0x0000000e50037c23 */ /* 0x000fca0008000003 */
[----:B------:R-:W-:-:S04]  /*10fd0*/  F2FP.F16.F32.PACK_AB R3, RZ, R3 ;  /* 0x00000003ff03723e */ /* 0x000fc800000000ff */
[----:B------:R-:W-:Y:S01]  /*10fe0*/  PRMT R10, R3, 0x7610, R10 ;  /* 0x00007610030a7816 */ /* 0x000fe2000000000a */
[----:B------:R-:W-:-:S05]  /*10ff0*/  @P5 IMAD.MOV.U32 R3, RZ, RZ, R9 ;  /* 0x000000ffff035224 */ /* 0x000fca00078e0009 */
[----:B------:R0:W-:Y:S01]  /*11000*/  @P5 STG.E.U16 desc[UR12][R2.64+0xe0], R10 ;  /* 0x0000e00a02005986 */ /* 0x0001e2000c10150c */
[----:B------:R-:W-:Y:S05]  /*11010*/  @!P4 BRA `(.L_x_512) ;  /* 0x000000000004c947 */ /* 0x000fea0003800000 */
[----:B------:R0:W5:Y:S02]  /*11020*/  LDG.E.LTC128B.U16 R21, desc[UR12][R222.64+0xe2] ;  /* 0x0000e20cde157981 */ /* 0x000164000c1e1520 */
.L_x_512:
[----:B------:R-:W-:Y:S05]  /*11030*/  BSYNC B0 ;  /* 0x0000000000007941 */ /* 0x000fea0003800000 */
.L_x_511:
[----:B0----5:R-:W-:Y:S01]  /*11040*/  HADD2.F32 R2, -RZ, R21.H0_H0 ;  /* 0x20000015ff027230 */ /* 0x021fe20000004100 */
        /* <DEDUP_REMOVED lines=11> */
.L_x_514:
[----:B------:R-:W-:Y:S05]  /*11100*/  BSYNC B0 ;  /* 0x0000000000007941 */ /* 0x000fea0003800000 */
.L_x_513:
        /* <DEDUP_REMOVED lines=12> */
.L_x_516:
[----:B------:R-:W-:Y:S05]  /*111d0*/  BSYNC B0 ;  /* 0x0000000000007941 */ /* 0x000fea0003800000 */
.L_x_515:
        /* <DEDUP_REMOVED lines=12> */
.L_x_518:
[----:B------:R-:W-:Y:S05]  /*112a0*/  BSYNC B0 ;  /* 0x0000000000007941 */ /* 0x000fea0003800000 */
.L_x_517:
        /* <DEDUP_REMOVED lines=12> */
.L_x_520:
[----:B------:R-:W-:Y:S05]  /*11370*/  BSYNC B0 ;  /* 0x0000000000007941 */ /* 0x000fea0003800000 */
.L_x_519:
[----:B0----5:R-:W-:Y:S01]  /*11380*/  HADD2.F32 R2, -RZ, R21.H0_H0 ;  /* 0x20000015ff027230 */ /* 0x021fe20000004100 */
[----:B------:R-:W-:Y:S01]  /*11390*/  ISETP.GT.AND P1, PT, R0, 0xc8, P1 ;  /* 0x000000c80000780c */ /* 0x000fe20000f24270 */
[----:B------:R-:W-:Y:S01]  /*113a0*/  @P2 IMAD.MOV.U32 R8, RZ, RZ, R4 ;  /* 0x000000ffff082224 */ /* 0x000fe200078e0004 */
[----:B------:R-:W-:Y:S02]  /*113b0*/  BSSY B0, `(.L_x_521) ;  /* 0x0000007000007945 */ /* 0x000fe40003800000 */
[----:B------:R-:W-:-:S04]  /*113c0*/  FMUL R2, R2, UR16 ;  /* 0x0000001002027c20 */ /* 0x000fc80008400000 */
[----:B------:R-:W-:-:S05]  /*113d0*/  FFMA R2, R85, UR14, R2 ;  /* 0x0000000e55027c23 */ /* 0x000fca0008000002 */
[----:B------:R-:W-:-:S05]  /*113e0*/  F2FP.F16.F32.PACK_AB R2, RZ, R2 ;  /* 0x00000002ff02723e */ /* 0x000fca00000000ff */
[----:B------:R0:W-:Y:S01]  /*113f0*/  @P2 STG.E.U16 desc[UR12][R8.64+0xf2], R2 ;  /* 0x0000f20208002986 */ /* 0x0001e2000c10150c */
[----:B------:R-:W-:Y:S05]  /*11400*/  @!P1 BRA `(.L_x_522) ;  /* 0x0000000000049947 */ /* 0x000fea0003800000 */
[----:B------:R0:W5:Y:S02]  /*11410*/  LDG.E.LTC128B.U16 R21, desc[UR12][R216.64+0xf0] ;  /* 0x0000f00cd8157981 */ /* 0x000164000c1e1520 */
.L_x_522:
[----:B------:R-:W-:Y:S05]  /*11420*/  BSYNC B0 ;  /* 0x0000000000007941 */ /* 0x000fea0003800000 */
.L_x_521:
        /* <DEDUP_REMOVED lines=12> */
.L_x_524:
[----:B------:R-:W-:Y:S05]  /*114f0*/  BSYNC B0 ;  /* 0x0000000000007941 */ /* 0x000fea0003800000 */
.L_x_523:
[----:B-----5:R-:W-:Y:S02]  /*11500*/  HADD2.F32 R21, -RZ, R21.H0_H0 ;  /* 0x20000015ff157230 */ /* 0x020fe40000004100 */
[----:B------:R-:W-:-:S03]  /*11510*/  VIADD R4, R4, UR20 ;  /* 0x0000001404047c36 */ /* 0x000fc60008000000 */
[----:B0-----:R-:W-:-:S04]  /*11520*/  FMUL R0, R21, UR16 ;  /* 0x0000001015007c20 */ /* 0x001fc80008400000 */
[----:B------:R-:W-:Y:S01]  /*11530*/  FFMA R0, R87, UR14, R0 ;  /* 0x0000000e57007c23 */ /* 0x000fe20008000000 */
[----:B------:R-:W-:Y:S06]  /*11540*/  @!P0 EXIT ;  /* 0x000000000000894d */ /* 0x000fec0003800000 */
[----:B------:R-:W-:Y:S01]  /*11550*/  F2FP.F16.F32.PACK_AB R0, RZ, R0 ;  /* 0x00000000ff00723e */ /* 0x000fe200000000ff */
[----:B------:R-:W-:-:S05]  /*11560*/  IMAD.MOV.U32 R5, RZ, RZ, R7 ;  /* 0x000000ffff057224 */ /* 0x000fca00078e0007 */
[----:B------:R-:W-:Y:S01]  /*11570*/  STG.E.U16 desc[UR12][R4.64+0xf2], R0 ;  /* 0x0000f20004007986 */ /* 0x000fe2000c10150c */
[----:B------:R-:W-:Y:S05]  /*11580*/  EXIT ;  /* 0x000000000000794d */ /* 0x000fea0003800000 */
.L_x_22:
[----:B------:R-:W2:Y:S01]  /*11590*/  LDL.LU R8, [R1+0xc] ;  /* 0x00000c0001087983 */ /* 0x000ea20000300800 */
[----:B------:R-:W-:-:S03]  /*115a0*/  ULDC.64 UR4, c[0x0][0x650] ;  /* 0x0001940000047ab9 */ /* 0x000fc60000000a00 */
[----:B------:R-:W3:Y:S04]  /*115b0*/  LDL.LU R9, [R1+0x18] ;  /* 0x0000180001097983 */ /* 0x000ee80000300800 */
[----:B------:R-:W4:Y:S04]  /*115c0*/  LDL.LU R11, [R1+0x20] ;  /* 0x00002000010b7983 */ /* 0x000f280000300800 */
[----:B------:R-:W5:Y:S04]  /*115d0*/  LDL.LU R12, [R1+0x38] ;  /* 0x00003800010c7983 */ /* 0x000f680000300800 */
        /* <DEDUP_REMOVED lines=36> */
[----:B------:R-:W5:Y:S01]  /*11820*/  LDL.LU R216, [R1+0xdc] ;  /* 0x0000dc0001d87983 */ /* 0x000f620000300800 */
[----:B------:R-:W-:-:S03]  /*11830*/  LEA R4, P1, R6, UR4, 0x1 ;  /* 0x0000000406047c11 */ /* 0x000fc6000f8208ff */
[----:B------:R-:W5:Y:S04]  /*11840*/  LDL.LU R23, [R1+0xe0] ;  /* 0x0000e00001177983 */ /* 0x000f680000300800 */
[----:B------:R-:W5:Y:S04]  /*11850*/  LDL.LU R22, [R1+0xe4] ;  /* 0x0000e40001167983 */ /* 0x000f680000300800 */
[----:B------:R-:W5:Y:S04]  /*11860*/  LDL.LU R21, [R1+0xe8] ;  /* 0x0000e80001157983 */ /* 0x000f680000300800 */
[----:B------:R-:W5:Y:S01]  /*11870*/  LDL.LU R20, [R1+0xec] ;  /* 0x0000ec0001147983 */ /* 0x000f620000300800 */
[----:B------:R-:W-:-:S03]  /*11880*/  LEA.HI.X R5, R6, UR5, R2, 0x1, P1 ;  /* 0x0000000506057c11 */ /* 0x000fc600088f0c02 */
[----:B------:R-:W5:Y:S04]  /*11890*/  LDL.LU R19, [R1+0xf0] ;  /* 0x0000f00001137983 */ /* 0x000f680000300800 */
[----:B------:R-:W5:Y:S04]  /*118a0*/  LDL.LU R18, [R1+0xf4] ;  /* 0x0000f40001127983 */ /* 0x000f680000300800 */
[----:B------:R-:W5:Y:S04]  /*118b0*/  LDL.LU R17, [R1+0xf8] ;  /* 0x0000f80001117983 */ /* 0x000f680000300800 */
[----:B------:R-:W5:Y:S04]  /*118c0*/  LDL.LU R16, [R1+0xfc] ;  /* 0x0000fc0001107983 */ /* 0x000f680000300800 */
[----:B------:R-:W3:Y:S04]  /*118d0*/  LDL.LU R2, [R1+0x4] ;  /* 0x0000040001027983 */ /* 0x000ee80000300800 */
[----:B------:R-:W4:Y:S04]  /*118e0*/  LDL.LU R6, [R1] ;  /* 0x0000000001067983 */ /* 0x000f280000300800 */
[----:B------:R-:W5:Y:S01]  /*118f0*/  LDL.LU R7, [R1+0x8] ;  /* 0x0000080001077983 */ /* 0x000f620000300800 */
[----:B------:R-:W-:Y:S01]  /*11900*/  ISETP.GT.AND P2, PT, R3, 0x1, PT ;  /* 0x000000010300780c */ /* 0x000fe20003f44270 */
[----:B------:R-:W-:-:S02]  /*11910*/  USHF.L.U32 UR5, UR10, 0x4, URZ ;  /* 0x000000040a057899 */ /* 0x000fc4000800063f */
[----:B------:R-:W-:Y:S01]  /*11920*/  USHF.L.U64.HI UR4, UR10, 0x4, UR11 ;  /* 0x000000040a047899 */ /* 0x000fe2000801020b */
[----:B------:R-:W-:Y:S01]  /*11930*/  ISETP.GT.AND P1, PT, R0, RZ, P2 ;  /* 0x000000ff0000720c */ /* 0x000fe20001724270 */
[----:B--2---:R-:W-:-:S05]  /*11940*/  FMUL R8, R8, UR14 ;  /* 0x0000000e08087c20 */ /* 0x004fca0008400000 */
[----:B------:R-:W-:Y:S01]  /*11950*/  F2FP.F16.F32.PACK_AB R8, RZ, R8 ;  /* 0x00000008ff08723e */ /* 0x000fe200000000ff */
[----:B---3--:R-:W-:Y:S01]  /*11960*/  FMUL R2, R2, UR14 ;  /* 0x0000000e02027c20 */ /* 0x008fe20008400000 */
[----:B----4-:R-:W-:-:S04]  /*11970*/  FMUL R6, R6, UR14 ;  /* 0x0000000e06067c20 */ /* 0x010fc80008400000 */
[----:B------:R-:W-:Y:S01]  /*11980*/  F2FP.F16.F32.PACK_AB R2, RZ, R2 ;  /* 0x00000002ff02723e */ /* 0x000fe200000000ff */
[----:B-----5:R-:W-:Y:S01]  /*11990*/  FMUL R7, R7, UR14 ;  /* 0x0000000e07077c20 */ /* 0x020fe20008400000 */
[----:B------:R-:W-:-:S03]  /*119a0*/  F2FP.F16.F32.PACK_AB R6, RZ, R6 ;  /* 0x00000006ff06723e */ /* 0x000fc600000000ff */
[----:B------:R1:W-:Y:S01]  /*119b0*/  @P1 STG.E.U16 desc[UR12][R4.64+0x2], R2 ;  /* 0x0000020204001986 */ /* 0x0003e2000c10150c */
[----:B------:R-:W-:Y:S02]  /*119c0*/  ISETP.GT.AND P1, PT, R0, 0x8, P5 ;  /* 0x000000080000780c */ /* 0x000fe40002f24270 */
[----:B------:R-:W-:Y:S01]  /*119d0*/  F2FP.F16.F32.PACK_AB R7, RZ, R7 ;  /* 0x00000007ff07723e */ /* 0x000fe200000000ff */
[----:B------:R2:W-:Y:S03]  /*119e0*/  @P0 STG.E.U16 desc[UR12][R4.64], R6 ;  /* 0x0000000604000986 */ /* 0x0005e6000c10150c */
[----:B-1----:R-:W-:Y:S02]  /*119f0*/  PRMT R2, R7, 0x7610, R2 ;  /* 0x0000761007027816 */ /* 0x002fe40000000002 */
[----:B--2---:R-:W-:-:S04]  /*11a00*/  IADD3 R6, P0, R4, UR5, RZ ;  /* 0x0000000504067c10 */ /* 0x004fc8000ff1e0ff */
[----:B------:R-:W-:-:S05]  /*11a10*/  IADD3.X R7, R5, UR4, RZ, P0, !PT ;  /* 0x0000000405077c10 */ /* 0x000fca00087fe4ff */
[----:B------:R1:W-:Y:S04]  /*11a20*/  @P1 STG.E.U16 desc[UR12][R6.64], R2 ;  /* 0x0000000206001986 */ /* 0x0003e8000c10150c */
[----:B-1----:R-:W2:Y:S01]  /*11a30*/  LDL.LU R2, [R1+0x10] ;  /* 0x0000100001027983 */ /* 0x002ea20000300800 */
[----:B------:R-:W-:Y:S01]  /*11a40*/  ISETP.GT.AND P0, PT, R0, 0x8, P2 ;  /* 0x000000080000780c */ /* 0x000fe20001704270 */
[----:B------:R-:W-:-:S12]  /*11a50*/  FMUL R9, R9, UR14 ;  /* 0x0000000e09097c20 */ /* 0x000fd80008400000 */
[----:B------:R1:W-:Y:S04]  /*11a60*/  @P0 STG.E.U16 desc[UR12][R6.64+0x2], R8 ;  /* 0x0000020806000986 */ /* 0x0003e8000c10150c */
[----:B-1----:R-:W3:Y:S01]  /*11a70*/  LDL.LU R8, [R1+0x14] ;  /* 0x0000140001087983 */ /* 0x002ee20000300800 */
[C---:B------:R-:W-:Y:S02]  /*11a80*/  ISETP.GT.AND P2, PT, R3.reuse, 0x8, PT ;  /* 0x000000080300780c */ /* 0x040fe40003f44270 */
[----:B------:R-:W-:Y:S02]  /*11a90*/  ISETP.GT.AND P3, PT, R3, 0x9, PT ;  /* 0x000000090300780c */ /* 0x000fe40003f64270 */
[C---:B------:R-:W-:Y:S02]  /*11aa0*/  ISETP.GT.AND P0, PT, R0.reuse, RZ, P2 ;  /* 0x000000ff0000720c */ /* 0x040fe40001704270 */
[----:B------:R-:W-:-:S02]  /*11ab0*/  ISETP.GT.AND P1, PT, R0, RZ, P3 ;  /* 0x000000ff0000720c */ /* 0x000fc40001f24270 */
[----:B------:R-:W-:Y:S01]  /*11ac0*/  ISETP.GT.AND P2, PT, R0, 0x8, P2 ;  /* 0x000000080000780c */ /* 0x000fe20001744270 */
[----:B--2---:R-:W-:-:S05]  /*11ad0*/  FMUL R2, R2, UR14 ;  /* 0x0000000e02027c20 */ /* 0x004fca0008400000 */
[----:B------:R-:W-:-:S04]  /*11ae0*/  F2FP.F16.F32.PACK_AB R2, RZ, R2 ;  /* 0x00000002ff02723e */ /* 0x000fc800000000ff */
[----:B------:R-:W-:Y:S02]  /*11af0*/  PRMT R10, R2, 0x7610, R10 ;  /* 0x00007610020a7816 */ /* 0x000fe4000000000a */
[----:B------:R-:W-:Y:S02]  /*11b00*/  F2FP.F16.F32.PACK_AB R2, RZ, R9 ;  /* 0x00000009ff02723e */ /* 0x000fe400000000ff */
[----:B------:R-:W2:Y:S04]  /*11b10*/  LDL.LU R9, [R1+0x1c] ;  /* 0x00001c0001097983 */ /* 0x000ea80000300800 */
[----:B------:R1:W-:Y:S01]  /*11b20*/  @P0 STG.E.U16 desc[UR12][R4.64+0x10], R10 ;  /* 0x0000100a04000986 */ /* 0x0003e2000c10150c */
[----:B---3--:R-:W-:Y:S01]  /*11b30*/  FMUL R8, R8, UR14 ;  /* 0x0000000e08087c20 */ /* 0x008fe20008400000 */
[----:B------:R-:W-:-:S04]  /*11b40*/  ISETP.GT.AND P0, PT, R0, 0x8, P3 ;  /* 0x000000080000780c */ /* 0x000fc80001f04270 */
[----:B------:R-:W-:-:S05]  /*11b50*/  F2FP.F16.F32.PACK_AB R8, RZ, R8 ;  /* 0x00000008ff08723e */ /* 0x000fca00000000ff */
[----:B------:R3:W-:Y:S04]  /*11b60*/  @P1 STG.E.U16 desc[UR12][R4.64+0x12], R8 ;  /* 0x0000120804001986 */ /* 0x0007e8000c10150c */
[----:B------:R2:W-:Y:S01]  /*11b70*/  @P2 STG.E.U16 desc[UR12][R6.64+0x10], R2 ;  /* 0x0000100206002986 */ /* 0x0005e2000c10150c */
[----:B------:R-:W-:Y:S01]  /*11b80*/  ISETP.GT.AND P3, PT, R3, 0x10, PT ;  /* 0x000000100300780c */ /* 0x000fe20003f64270 */
[----:B------:R-:W-:Y:S01]  /*11b90*/  USHF.L.U32 UR7, UR10, 0x7, URZ ;  /* 0x000000070a077899 */ /* 0x000fe2000800063f */
[----:B-1----:R-:W-:Y:S01]  /*11ba0*/  IMAD.U32 R10, RZ, RZ, UR5 ;  /* 0x00000005ff0a7e24 */ /* 0x002fe2000f8e00ff */
[----:B------:R-:W-:Y:S02]  /*11bb0*/  USHF.L.U32 UR9, UR10, 0x8, URZ ;  /* 0x000000080a097899 */ /* 0x000fe4000800063f */
[----:B------:R-:W-:-:S02]  /*11bc0*/  USHF.L.U64.HI UR6, UR10, 0x7, UR11 ;  /* 0x000000070a067899 */ /* 0x000fc4000801020b */
[----:B------:R-:W-:Y:S02]  /*11bd0*/  USHF.L.U64.HI UR8, UR10, 0x8, UR11 ;  /* 0x000000080a087899 */ /* 0x000fe4000801020b */
[----:B---3--:R-:W-:Y:S02]  /*11be0*/  IMAD.U32 R8, RZ, RZ, UR9 ;  /* 0x00000009ff087e24 */ /* 0x008fe4000f8e00ff */
[----:B--2---:R-:W-:-:S05]  /*11bf0*/  FMUL R2, R9, UR14 ;  /* 0x0000000e09027c20 */ /* 0x004fca0008400000 */
[----:B------:R-:W-:-:S05]  /*11c00*/  F2FP.F16.F32.PACK_AB R2, RZ, R2 ;  /* 0x00000002ff02723e */ /* 0x000fca00000000ff */
[----:B------:R1:W-:Y:S01]  /*11c10*/  @P0 STG.E.U16 desc[UR12][R6.64+0x12], R2 ;  /* 0x0000120206000986 */ /* 0x0003e2000c10150c */
[----:B------:R-:W-:Y:S01]  /*11c20*/  ISETP.GT.AND P0, PT, R0, RZ, P3 ;  /* 0x000000ff0000720c */ /* 0x000fe20001f04270 */
[----:B-1----:R-:W-:-:S05]  /*11c30*/  FMUL R2, R11, UR14 ;  /* 0x0000000e0b027c20 */ /* 0x002fca0008400000 */
[----:B------:R-:W-:-:S07]  /*11c40*/  F2FP.F16.F32.PACK_AB R2, RZ, R2 ;  /* 0x00000002ff02723e */ /* 0x000fce00000000ff */
[----:B------:R1:W-:Y:S01]  /*11c50*/  @P0 STG.E.U16 desc[UR12][R4.64+0x20], R2 ;  /* 0x0000200204000986 */ /* 0x0003e2000c10150c */
[----:B------:R-:W-:Y:S01]  /*11c60*/  IADD3 R10, P0, P1, R10, UR7, R4 ;  /* 0x000000070a0a7c10 */ /* 0x000fe2000f91e004 */
[----:B-1----:R-:W-:-:S05]  /*11c70*/  IMAD.U32 R2, RZ, RZ, UR4 ;  /* 0x00000004ff027e24 */ /* 0x002fca000f8e00ff */
[----:B------:R-:W-:Y:S01]  /*11c80*/  IADD3.X R11, R2, UR6, R5, P0, P1 ;  /* 0x00000006020b7c10 */ /* 0x000fe200087e2405 */
[----:B------:R-:W-:Y:S01]  /*11c90*/  IMAD.U32 R2, RZ, RZ, UR8 ;  /* 0x00000008ff027e24 */ /* 0x000fe2000f8e00ff */
[----:B------:R-:W-:-:S04]  /*11ca0*/  IADD3 R8, P0, P1, R4, UR5, R8 ;  /* 0x0000000504087c10 */ /* 0x000fc8000f91e008 */
[----:B------:R-:W-:Y:S02]  /*11cb0*/  IADD3.X R9, R5, UR4, R2, P0, P1 ;  /* 0x0000000405097c10 */ /* 0x000fe400087e2402 */
[----:B------:R-:W2:Y:S01]  /*11cc0*/  LDL.LU R2, [R1+0x24] ;  /* 0x0000240001027983 */ /* 0x000ea20000300800 */
[----:B------:R-:W-:-:S04]  /*11cd0*/  ISETP.GT.AND P2, PT, R3, 0x11, PT ;  /* 0x000000110300780c */ /* 0x000fc80003f44270 */
[----:B------:R-:W-:Y:S01]  /*11ce0*/  ISETP.GT.AND P0, PT, R0, RZ, P2 ;  /* 0x000000ff0000720c */ /* 0x000fe20001704270 */
[----:B--2---:R-:W-:-:S05]  /*11cf0*/  FMUL R2, R2, UR14 ;  /* 0x0000000e02027c20 */ /* 0x004fca0008400000 */
[----:B------:R-:W-:-:S07]  /*11d00*/  F2FP.F16.F32.PACK_AB R2, RZ, R2 ;  /* 0x00000002ff02723e */ /* 0x000fce00000000ff */
[----:B------:R1:W-:Y:S04]  /*11d10*/  @P0 STG.E.U16 desc[UR12][R4.64+0x22], R2 ;  /* 0x0000220204000986 */ /* 0x0003e8000c10150c */
[----:B-1----:R-:W2:Y:S01]  /*11d20*/  LDL.LU R2, [R1+0x28] ;  /* 0x0000280001027983 */ /* 0x002ea20000300800 */
[----:B------:R-:W-:Y:S01]  /*11d30*/  ISETP.GT.AND P0, PT, R0, 0x8, P3 ;  /* 0x000000080000780c */ /* 0x000fe20001f04270 */
        /* <DEDUP_REMOVED lines=9> */
[----:B------:R-:W-:-:S04]  /*11dd0*/  ISETP.GT.AND P2, PT, R3, 0x18, PT ;  /* 0x000000180300780c */ /* 0x000fc80003f44270 */
[----:B------:R-:W-:Y:S01]  /*11de0*/  ISETP.GT.AND P0, PT, R0, RZ, P2 ;  /* 0x000000ff0000720c */ /* 0x000fe20001704270 */
[----:B--2---:R-:W-:-:S05]  /*11df0*/  FMUL R2, R2, UR14 ;  /* 0x0000000e02027c20 */ /* 0x004fca0008400000 */
[----:B------:R-:W-:-:S07]  /*11e00*/  F2FP.F16.F32.PACK_AB R2, RZ, R2 ;  /* 0x00000002ff02723e */ /* 0x000fce00000000ff */
[----:B------:R1:W-:Y:S04]  /*11e10*/  @P0 STG.E.U16 desc[UR12][R4.64+0x30], R2 ;  /* 0x0000300204000986 */ /* 0x0003e8000c10150c */
[----:B-1----:R-:W2:Y:S01]  /*11e20*/  LDL.LU R2, [R1+0x34] ;  /* 0x0000340001027983 */ /* 0x002ea20000300800 */
[----:B------:R-:W-:-:S04]  /*11e30*/  ISETP.GT.AND P1, PT, R3, 0x19, PT ;  /* 0x000000190300780c */ /* 0x000fc80003f24270 */
[----:B------:R-:W-:Y:S01]  /*11e40*/  ISETP.GT.AND P0, PT, R0, RZ, P1 ;  /* 0x000000ff0000720c */ /* 0x000fe20000f04270 */
[----:B------:R-:W-:Y:S01]  /*11e50*/  FMUL R12, R12, UR14 ;  /* 0x0000000e0c0c7c20 */ /* 0x000fe20008400000 */
[----:B--2---:R-:W-:-:S05]  /*11e60*/  FMUL R2, R2, UR14 ;  /* 0x0000000e02027c20 */ /* 0x004fca0008400000 */
[----:B------:R-:W-:-:S06]  /*11e70*/  F2FP.F16.F32.PACK_AB R2, RZ, R2 ;  /* 0x00000002ff02723e */ /* 0x000fcc00000000ff */
[----:B------:R1:W-:Y:S02]  /*11e80*/  @P0 STG.E.U16 desc[UR12][R4.64+0x32], R2 ;  /* 0x0000320204000986 */ /* 0x0003e4000c10150c */
[----:B-1----:R-:W-:Y:S02]  /*11e90*/  F2FP.F16.F32.PACK_AB R2, RZ, R12 ;  /* 0x0000000cff02723e */ /* 0x002fe400000000ff */
[----:B------:R-:W2:Y:S01]  /*11ea0*/  LDL.LU R12, [R1+0x3c] ;  /* 0x00003c00010c7983 */ /* 0x000ea20000300800 */
[----:B------:R-:W-:-:S13]  /*11eb0*/  ISETP.GT.AND P0, PT, R0, 0x8, P2 ;  /* 0x000000080000780c */ /* 0x000fda0001704270 */
[----:B------:R1:W-:Y:S01]  /*11ec0*/  @P0 STG.E.U16 desc[UR12][R6.64+0x30], R2 ;  /* 0x0000300206000986 */ /* 0x0003e2000c10150c */
[----:B--2---:R-:W-:-:S05]  /*11ed0*/  FMUL R12, R12, UR14 ;  /* 0x0000000e0c0c7c20 */ /* 0x004fca0008400000 */
[----:B------:R-:W-:-:S04]  /*11ee0*/  F2FP.F16.F32.PACK_AB R12, RZ, R12 ;  /* 0x0000000cff0c723e */ /* 0x000fc800000000ff */
[----:B-1----:R-:W-:Y:S02]  /*11ef0*/  PRMT R2, R12, 0x7610, R2 ;  /* 0x000076100c027816 */ /* 0x002fe40000000002 */
[----:B------:R-:W2:Y:S01]  /*11f00*/  LDL.LU R12, [R1+0x40] ;  /* 0x00004000010c7983 */ /* 0x000ea20000300800 */
[----:B------:R-:W-:-:S13]  /*11f10*/  ISETP.GT.AND P0, PT, R0, 0x8, P1 ;  /* 0x000000080000780c */ /* 0x000fda0000f04270 */
[----:B------:R1:W-:Y:S04]  /*11f20*/  @P0 STG.E.U16 desc[UR12][R6.64+0x32], R2 ;  /* 0x0000320206000986 */ /* 0x0003e8000c10150c */
[----:B-1----:R-:W3:Y:S01]  /*11f30*/  LDL.LU R2, [R1+0x48] ;  /* 0x0000480001027983 */ /* 0x002ee20000300800 */
[----:B--2---:R-:W-:-:S05]  /*11f40*/  FMUL R12, R12, UR14 ;  /* 0x0000000e0c0c7c20 */ /* 0x004fca0008400000 */
[----:B------:R-:W-:-:S04]  /*11f50*/  F2FP.F16.F32.PACK_AB R12, RZ, R12 ;  /* 0x0000000cff0c723e */ /* 0x000fc800000000ff */
[----:B------:R-:W-:Y:S02]  /*11f60*/  PRMT R13, R12, 0x7610, R13 ;  /* 0x000076100c0d7816 */ /* 0x000fe4000000000d */
[----:B------:R-:W2:Y:S01]  /*11f70*/  LDL.LU R12, [R1+0x44] ;  /* 0x00004400010c7983 */ /* 0x000ea20000300800 */
[----:B------:R-:W-:-:S04]  /*11f80*/  ISETP.GT.AND P2, PT, R3, 0x20, PT ;  /* 0x000000200300780c */ /* 0x000fc80003f44270 */
[----:B------:R-:W-:Y:S02]  /*11f90*/  ISETP.GT.AND P0, PT, R0, RZ, P2 ;  /* 0x000000ff0000720c */ /* 0x000fe40001704270 */
[----:B------:R-:W-:-:S11]  /*11fa0*/  ISETP.GT.AND P1, PT, R3, 0x21, PT ;  /* 0x000000210300780c */ /* 0x000fd60003f24270 */
[----:B------:R1:W-:Y:S01]  /*11fb0*/  @P0 STG.E.U16 desc[UR12][R4.64+0x40], R13 ;  /* 0x0000400d04000986 */ /* 0x0003e2000c10150c */
[----:B------:R-:W-:Y:S01]  /*11fc0*/  ISETP.GT.AND P0, PT, R0, RZ, P1 ;  /* 0x000000ff0000720c */ /* 0x000fe20000f04270 */
[----:B---3--:R-:W-:-:S05]  /*11fd0*/  FMUL R2, R2, UR14 ;  /* 0x0000000e02027c20 */ /* 0x008fca0008400000 */
[----:B------:R-:W-:-:S04]  /*11fe0*/  F2FP.F16.F32.PACK_AB R2, RZ, R2 ;  /* 0x00000002ff02723e */ /* 0x000fc800000000ff */
[----:B------:R-:W-:Y:S01]  /*11ff0*/  PRMT R14, R2, 0x7610, R14 ;  /* 0x00007610020e7816 */ /* 0x000fe2000000000e */
[----:B------:R-:W-:-:S05]  /*12000*/  FMUL R2, R252, UR14 ;  /* 0x0000000efc027c20 */ /* 0x000fca0008400000 */
[----:B------:R-:W-:-:S04]  /*12010*/  F2FP.F16.F32.PACK_AB R2, RZ, R2 ;  /* 0x00000002ff02723e */ /* 0x000fc800000000ff */
[----:B-1----:R-:W-:Y:S01]  /*12020*/  PRMT R13, R2, 0x7610, R13 ;  /* 0x00007610020d7816 */ /* 0x002fe2000000000d */
[----:B------:R-:W-:-:S05]  /*12030*/  FMUL R2, R251, UR14 ;  /* 0x0000000efb027c20 */ /* 0x000fca0008400000 */
[----:B------:R-:W-:Y:S01]  /*12040*/  F2FP.F16.F32.PACK_AB R2, RZ, R2 ;  /* 0x00000002ff02723e */ /* 0x000fe200000000ff */
[----:B--2---:R-:W-:-:S05]  /*12050*/  FMUL R12, R12, UR14 ;  /* 0x0000000e0c0c7c20 */ /* 0x004fca0008400000 */
[----:B------:R-:W-:-:S05]  /*12060*/  F2FP.F16.F32.PACK_AB R12, RZ, R12 ;  /* 0x0000000cff0c723e */ /* 0x000fca00000000ff */
[----:B------:R1:W-:Y:S01]  /*12070*/  @P0 STG.E.U16 desc[UR12][R4.64+0x42], R12 ;  /* 0x0000420c04000986 */ /* 0x0003e2000c10150c */
[----:B------:R-:W-:Y:S02]  /*12080*/  ISETP.GT.AND P0, PT, R0, 0x8, P2 ;  /* 0x000000080000780c */ /* 0x000fe40001704270 */
[----:B------:R-:W-:-:S11]  /*12090*/  ISETP.GT.AND P2, PT, R3, 0x28, PT ;  /* 0x000000280300780c */ /* 0x000fd60003f44270 */
[----:B------:R2:W-:Y:S01]  /*120a0*/  @P0 STG.E.U16 desc[UR12][R6.64+0x40], R14 ;  /* 0x0000400e06000986 */ /* 0x0005e2000c10150c */
[----:B------:R-:W-:Y:S02]  /*120b0*/  ISETP.GT.AND P0, PT, R0, 0x8, P1 ;  /* 0x000000080000780c */ /* 0x000fe40000f04270 */
[----:B-1----:R-:W-:-:S11]  /*120c0*/  PRMT R12, R2, 0x7610, R12 ;  /* 0x00007610020c7816 */ /* 0x002fd6000000000c */
[----:B------:R1:W-:Y:S01]  /*120d0*/  @P0 STG.E.U16 desc[UR12][R6.64+0x42], R13 ;  /* 0x0000420d06000986 */ /* 0x0003e2000c10150c */
[----:B------:R-:W-:Y:S02]  /*120e0*/  ISETP.GT.AND P0, PT, R0, RZ, P2 ;  /* 0x000000ff0000720c */ /* 0x000fe40001704270 */
[----:B------:R-:W-:Y:S01]  /*120f0*/  ISETP.GT.AND P1, PT, R3, 0x29, PT ;  /* 0x000000290300780c */ /* 0x000fe20003f24270 */
[----:B------:R-:W-:-:S05]  /*12100*/  FMUL R2, R250, UR14 ;  /* 0x0000000efa027c20 */ /* 0x000fca0008400000 */
[----:B------:R-:W-:-:S05]  /*12110*/  F2FP.F16.F32.PACK_AB R2, RZ, R2 ;  /* 0x00000002ff02723e */ /* 0x000fca00000000ff */
[----:B------:R3:W-:Y:S01]  /*12120*/  @P0 STG.E.U16 desc[UR12][R4.64+0x50], R12 ;  /* 0x0000500c04000986 */ /* 0x0007e2000c10150c */
[----:B------:R-:W-:Y:S02]  /*12130*/  ISETP.GT.AND P0, PT, R0, RZ, P1 ;  /* 0x000000ff0000720c */ /* 0x000fe40000f04270 */
[----:B--2---:R-:W-:Y:S01]  /*12140*/  PRMT R14, R2, 0x7610, R14 ;  /* 0x00007610020e7816 */ /* 0x004fe2000000000e */
[----:B------:R-:W-:-:S05]  /*12150*/  FMUL R2, R249, UR14 ;  /* 0x0000000ef9027c20 */ /* 0x000fca0008400000 */
[----:B------:R-:W-:-:S05]  /*12160*/  F2FP.F16.F32.PACK_AB R2, RZ, R2 ;  /* 0x00000002ff02723e */ /* 0x000fca00000000ff */
[----:B------:R2:W-:Y:S01]  /*12170*/  @P0 STG.E.U16 desc[UR12][R4.64+0x52], R14 ;  /* 0x0000520e04000986 */ /* 0x0005e2000c10150c */
[----:B------:R-:W-:Y:S02]  /*12180*/  ISETP.GT.AND P0, PT, R0, 0x8, P2 ;  /* 0x000000080000780c */ /* 0x000fe40001704270 */
[----:B-1----:R-:W-:Y:S01]  /*12190*/  PRMT R13, R2, 0x7610, R13 ;  /* 0x00007610020d7816 */ /* 0x002fe2000000000d */
[----:B------:R-:W-:-:S05]  /*121a0*/  FMUL R2, R248, UR14 ;  /* 0x0000000ef8027c20 */ /* 0x000fca0008400000 */
[----:B------:R-:W-:-:S05]  /*121b0*/  F2FP.F16.F32.PACK_AB R2, RZ, R2 ;  /* 0x00000002ff02723e */ /* 0x000fca00000000ff */
[----:B------:R1:W-:Y:S01]  /*121c0*/  @P0 STG.E.U16 desc[UR12][R6.64+0x50], R13 ;  /* 0x0000500d06000986 */ /* 0x0003e2000c10150c */
[----:B------:R-:W-:Y:S02]  /*121d0*/  ISETP.GT.AND P0, PT, R0, 0x8, P1 ;  /* 0x000000080000780c */ /* 0x000fe40000f04270 */
[----:B---3--:R-:W-:Y:S02]  /*121e0*/  PRMT R12, R2, 0x7610, R12 ;  /* 0x00007610020c7816 */ /* 0x008fe4000000000c */
[----:B------:R-:W-:Y:S01]  /*121f0*/  ISETP.GT.AND P2, PT, R3, 0x30, PT ;  /* 0x000000300300780c */ /* 0x000fe20003f44270 */
[----:B------:R-:W-:-:S08]  /*12200*/  FMUL R2, R247, UR14 ;  /* 0x0000000ef7027c20 */ /* 0x000fd00008400000 */
[----:B------:R3:W-:Y:S01]  /*12210*/  @P0 STG.E.U16 desc[UR12][R6.64+0x52], R12 ;  /* 0x0000520c06000986 */ /* 0x0007e2000c10150c */
[----:B------:R-:W-:Y:S02]  /*12220*/  ISETP.GT.AND P0, PT, R0, RZ, P2 ;  /* 0x000000ff0000720c */ /* 0x000fe40001704270 */
[----:B------:R-:W-:Y:S02]  /*12230*/  F2FP.F16.F32.PACK_AB R2, RZ, R2 ;  /* 0x00000002ff02723e */ /* 0x000fe400000000ff */
[----:B------:R-:W-:Y:S02]  /*12240*/  ISETP.GT.AND P1, PT, R3, 0x31, PT ;  /* 0x000000310300780c */ /* 0x000fe40003f24270 */
[----:B--2---:R-:W-:Y:S01]  /*12250*/  PRMT R14, R2, 0x7610, R14 ;  /* 0x00007610020e7816 */ /* 0x004fe2000000000e */
[----:B------:R-:W-:-:S06]  /*12260*/  FMUL R2, R246, UR14 ;  /* 0x0000000ef6027c20 */ /* 0x000fcc0008400000 */
[----:B------:R2:W-:Y:S01]  /*12270*/  @P0 STG.E.U16 desc[UR12][R4.64+0x60], R14 ;  /* 0x0000600e04000986 */ /* 0x0005e2000c10150c */
[----:B------:R-:W-:Y:S02]  /*12280*/  ISETP.GT.AND P0, PT, R0, RZ, P1 ;  /* 0x000000ff0000720c */ /* 0x000fe40000f04270 */
[----:B------:R-:W-:-:S04]  /*12290*/  F2FP.F16.F32.PACK_AB R2, RZ, R2 ;  /* 0x00000002ff02723e */ /* 0x000fc800000000ff */
[----:B-1----:R-:W-:Y:S01]  /*122a0*/  PRMT R13, R2, 0x7610, R13 ;  /* 0x00007610020d7816 */ /* 0x002fe2000000000d */
[----:B------:R-:W-:-:S06]  /*122b0*/  FMUL R2, R245, UR14 ;  /* 0x0000000ef5027c20 */ /* 0x000fcc0008400000 */
[----:B------:R1:W-:Y:S01]  /*122c0*/  @P0 STG.E.U16 desc[UR12][R4.64+0x62], R13 ;  /* 0x0000620d04000986 */ /* 0x0003e2000c10150c */
[----:B------:R-:W-:Y:S02]  /*122d0*/  ISETP.GT.AND P0, PT, R0, 0x8, P2 ;  /* 0x000000080000780c */ /* 0x000fe40001704270 */
[----:B------:R-:W-:-:S04]  /*122e0*/  F2FP.F16.F32.PACK_AB R2, RZ, R2 ;  /* 0x00000002ff02723e */ /* 0x000fc800000000ff */
[----:B---3--:R-:W-:Y:S01]  /*122f0*/  PRMT R12, R2, 0x7610, R12 ;  /* 0x00007610020c7816 */ /* 0x008fe2000000000c */
[----:B------:R-:W-:-:S06]  /*12300*/  FMUL R2, R244, UR14 ;  /* 0x0000000ef4027c20 */ /* 0x000fcc0008400000 */
[----:B------:R3:W-:Y:S01]  /*12310*/  @P0 STG.E.U16 desc[UR12][R6.64+0x60], R12 ;  /* 0x0000600c06000986 */ /* 0x0007e2000c10150c */
[----:B------:R-:W-:Y:S02]  /*12320*/  ISETP.GT.AND P0, PT, R0, 0x8, P1 ;  /* 0x000000080000780c */ /* 0x000fe40000f04270 */
[----:B------:R-:W-:Y:S02]  /*12330*/  F2FP.F16.F32.PACK_AB R2, RZ, R2 ;  /* 0x00000002ff02723e */ /* 0x000fe400000000ff */
[----:B------:R-:W-:Y:S02]  /*12340*/  ISETP.GT.AND P2, PT, R3, 0x38, PT ;  /* 0x000000380300780c */ /* 0x000fe40003f44270 */
[----:B--2---:R-:W-:Y:S01]  /*12350*/  PRMT R14, R2, 0x7610, R14 ;  /* 0x00007610020e7816 */ /* 0x004fe2000000000e */
[----:B------:R-:W-:-:S06]  /*12360*/  FMUL R2, R243, UR14 ;  /* 0x0000000ef3027c20 */ /* 0x000fcc0008400000 */
[----:B------:R2:W-:Y:S01]  /*12370*/  @P0 STG.E.U16 desc[UR12][R6.64+0x62], R14 ;  /* 0x0000620e06000986 */ /* 0x0005e2000c10150c */
[----:B------:R-:W-:Y:S02]  /*12380*/  ISETP.GT.AND P0, PT, R0, RZ, P2 ;  /* 0x000000ff0000720c */ /* 0x000fe40001704270 */
[----:B------:R-:W-:Y:S02]  /*12390*/  F2FP.F16.F32.PACK_AB R2, RZ, R2 ;  /* 0x00000002ff02723e */ /* 0x000fe400000000ff */
[----:B------:R-:W-:Y:S02]  /*123a0*/  ISETP.GT.AND P1, PT, R3, 0x39, PT ;  /* 0x000000390300780c */ /* 0x000fe40003f24270 */
[----:B-1----:R-:W-:Y:S01]  /*123b0*/  PRMT R13, R2, 0x7610, R13 ;  /* 0x00007610020d7816 */ /* 0x002fe2000000000d */
[----:B------:R-:W-:-:S06]  /*123c0*/  FMUL R2, R242, UR14 ;  /* 0x0000000ef2027c20 */ /* 0x000fcc0008400000 */
[----:B------:R1:W-:Y:S01]  /*123d0*/  @P0 STG.E.U16 desc[UR12][R4.64+0x70], R13 ;  /* 0x0000700d04000986 */ /* 0x0003e2000c10150c */
[----:B------:R-:W-:Y:S02]  /*123e0*/  ISETP.GT.AND P0, PT, R0, RZ, P1 ;  /* 0x000000ff0000720c */ /* 0x000fe40000f04270 */
[----:B------:R-:W-:-:S04]  /*123f0*/  F2FP.F16.F32.PACK_AB R2, RZ, R2 ;  /* 0x00000002ff02723e */ /* 0x000fc800000000ff */
[----:B---3--:R-:W-:Y:S01]  /*12400*/  PRMT R12, R2, 0x7610, R12 ;  /* 0x00007610020c7816 */ /* 0x008fe2000000000c */
[----:B------:R-:W-:-:S06]  /*12410*/  FMUL R2, R241, UR14 ;  /* 0x0000000ef1027c20 */ /* 0x000fcc0008400000 */
[----:B------:R3:W-:Y:S01]  /*12420*/  @P0 STG.E.U16 desc[UR12][R4.64+0x72], R12 ;  /* 0x0000720c04000986 */ /* 0x0007e2000c10150c */
[----:B------:R-:W-:Y:S02]  /*12430*/  ISETP.GT.AND P0, PT, R0, 0x8, P2 ;  /* 0x000000080000780c */ /* 0x000fe40001704270 */
[----:B------:R-:W-:-:S04]  /*12440*/  F2FP.F16.F32.PACK_AB R2, RZ, R2 ;  /* 0x00000002ff02723e */ /* 0x000fc800000000ff */
[----:B--2---:R-:W-:Y:S01]  /*12450*/  PRMT R14, R2, 0x7610, R14 ;  /* 0x00007610020e7816 */ /* 0x004fe2000000000e */
[----:B------:R-:W-:-:S06]  /*12460*/  FMUL R2, R240, UR14 ;  /* 0x0000000ef0027c20 */ /* 0x000fcc0008400000 */
[----:B------:R2:W-:Y:S01]  /*12470*/  @P0 STG.E.U16 desc[UR12][R6.64+0x70], R14 ;  /* 0x0000700e06000986 */ /* 0x0005e2000c10150c */
[----:B------:R-:W-:Y:S02]  /*12480*/  ISETP.GT.AND P0, PT, R0, 0x8, P1 ;  /* 0x000000080000780c */ /* 0x000fe40000f04270 */
[----:B------:R-:W-:Y:S02]  /*12490*/  F2FP.F16.F32.PACK_AB R2, RZ, R2 ;  /* 0x00000002ff02723e */ /* 0x000fe400000000ff */
[----:B------:R-:W-:Y:S02]  /*124a0*/  ISETP.GT.AND P2, PT, R3, 0x40, PT ;  /* 0x000000400300780c */ /* 0x000fe40003f44270 */
[----:B-1----:R-:W-:Y:S01]  /*124b0*/  PRMT R13, R2, 0x7610, R13 ;  /* 0x00007610020d7816 */ /* 0x002fe2000000000d */
[----:B------:R-:W-:-:S06]  /*124c0*/  FMUL R2, R239, UR14 ;  /* 0x0000000eef027c20 */ /* 0x000fcc0008400000 */
[----:B------:R1:W-:Y:S01]  /*124d0*/  @P0 STG.E.U16 desc[UR12][R6.64+0x72], R13 ;  /* 0x0000720d06000986 */ /* 0x0003e2000c10150c */
[----:B------:R-:W-:Y:S02]  /*124e0*/  ISETP.GT.AND P0, PT, R0, RZ, P2 ;  /* 0x000000ff0000720c */ /* 0x000fe40001704270 */
[----:B------:R-:W-:Y:S02]  /*124f0*/  F2FP.F16.F32.PACK_AB R2, RZ, R2 ;  /* 0x00000002ff02723e */ /* 0x000fe400000000ff */
[----:B------:R-:W-:Y:S02]  /*12500*/  ISETP.GT.AND P1, PT, R3, 0x41, PT ;  /* 0x000000410300780c */ /* 0x000fe40003f24270 */
[----:B---3--:R-:W-:Y:S01]  /*12510*/  PRMT R12, R2, 0x7610, R12 ;  /* 0x00007610020c7816 */ /* 0x008fe2000000000c */
[----:B------:R-:W-:-:S06]  /*12520*/  FMUL R2, R238, UR14 ;  /* 0x0000000eee027c20 */ /* 0x000fcc0008400000 */
[----:B------:R3:W-:Y:S01]  /*12530*/  @P0 STG.E.U16 desc[UR12][R4.64+0x80], R12 ;  /* 0x0000800c04000986 */ /* 0x0007e2000c10150c */
[----:B------:R-:W-:Y:S02]  /*12540*/  ISETP.GT.AND P0, PT, R0, RZ, P1 ;  /* 0x000000ff0000720c */ /* 0x000fe40000f04270 */
[----:B------:R-:W-:-:S04]  /*12550*/  F2FP.F16.F32.PACK_AB R2, RZ, R2 ;  /* 0x00000002ff02723e */ /* 0x000fc800000000ff */
[----:B--2---:R-:W-:Y:S01]  /*12560*/  PRMT R14, R2, 0x7610, R14 ;  /* 0x00007610020e7816 */ /* 0x004fe2000000000e */
[----:B------:R-:W-:-:S06]  /*12570*/  FMUL R2, R237, UR14 ;  /* 0x0000000eed027c20 */ /* 0x000fcc0008400000 */
[----:B------:R2:W-:Y:S01]  /*12580*/  @P0 STG.E.U16 desc[UR12][R4.64+0x82], R14 ;  /* 0x0000820e04000986 */ /* 0x0005e2000c10150c */
[----:B------:R-:W-:Y:S02]  /*12590*/  ISETP.GT.AND P0, PT, R0, 0x8, P2 ;  /* 0x000000080000780c */ /* 0x000fe40001704270 */
[----:B------:R-:W-:-:S04]  /*125a0*/  F2FP.F16.F32.PACK_AB R2, RZ, R2 ;  /* 0x00000002ff02723e */ /* 0x000fc800000000ff */
[----:B-1----:R-:W-:Y:S01]  /*125b0*/  PRMT R13, R2, 0x7610, R13 ;  /* 0x00007610020d7816 */ /* 0x002fe2000000000d */
[----:B------:R-:W-:-:S06]  /*125c0*/  FMUL R2, R236, UR14 ;  /* 0x0000000eec027c20 */ /* 0x000fcc0008400000 */
[----:B------:R1:W-:Y:S01]  /*125d0*/  @P0 STG.E.U16 desc[UR12][R6.64+0x80], R13 ;  /* 0x0000800d06000986 */ /* 0x0003e2000c10150c */
[----:B------:R-:W-:Y:S02]  /*125e0*/  ISETP.GT.AND P0, PT, R0, 0x8, P1 ;  /* 0x000000080000780c */ /* 0x000fe40000f04270 */
[----:B------:R-:W-:Y:S02]  /*125f0*/  F2FP.F16.F32.PACK_AB R2, RZ, R2 ;  /* 0x00000002ff02723e */ /* 0x000fe400000000ff */
[----:B------:R-:W-:Y:S02]  /*12600*/  ISETP.GT.AND P2, PT, R3, 0x48, PT ;  /* 0x000000480300780c */ /* 0x000fe40003f44270 */
[----:B---3--:R-:W-:Y:S01]  /*12610*/  PRMT R12, R2, 0x7610, R12 ;  /* 0x00007610020c7816 */ /* 0x008fe2000000000c */
[----:B------:R-:W-:-:S06]  /*12620*/  FMUL R2, R235, UR14 ;  /* 0x0000000eeb027c20 */ /* 0x000fcc0008400000 */
        /* <DEDUP_REMOVED lines=132> */
[----:B------:R-:W-:-:S04]  /*12e70*/  ISETP.GT.AND P0, PT, R3, 0x78, PT ;  /* 0x000000780300780c */ /* 0x000fc80003f04270 */
[----:B------:R-:W-:Y:S02]  /*12e80*/  ISETP.GT.AND P1, PT, R0, RZ, P0 ;  /* 0x000000ff0000720c */ /* 0x000fe40000724270 */
[----:B------:R-:W-:-:S04]  /*12e90*/  F2FP.F16.F32.PACK_AB R2, RZ, R2 ;  /* 0x00000002ff02723e */ /* 0x000fc800000000ff */
[----:B--2---:R-:W-:Y:S01]  /*12ea0*/  PRMT R14, R2, 0x7610, R14 ;  /* 0x00007610020e7816 */ /* 0x004fe2000000000e */
[----:B------:R-:W-:-:S06]  /*12eb0*/  FMUL R2, R18, UR14 ;  /* 0x0000000e12027c20 */ /* 0x000fcc0008400000 */
[----:B------:R-:W-:Y:S01]  /*12ec0*/  @P1 STG.E.U16 desc[UR12][R4.64+0xf0], R14 ;  /* 0x0000f00e04001986 */ /* 0x000fe2000c10150c */
[----:B------:R-:W-:-:S04]  /*12ed0*/  ISETP.GT.AND P1, PT, R3, 0x79, PT ;  /* 0x000000790300780c */ /* 0x000fc80003f24270 */
[----:B------:R-:W-:Y:S02]  /*12ee0*/  ISETP.GT.AND P6, PT, R0, RZ, P1 ;  /* 0x000000ff0000720c */ /* 0x000fe40000fc4270 */
[----:B------:R-:W-:-:S04]  /*12ef0*/  F2FP.F16.F32.PACK_AB R2, RZ, R2 ;  /* 0x00000002ff02723e */ /* 0x000fc800000000ff */
[----:B-1----:R-:W-:Y:S01]  /*12f00*/  PRMT R13, R2, 0x7610, R13 ;  /* 0x00007610020d7816 */ /* 0x002fe2000000000d */
[----:B------:R-:W-:-:S06]  /*12f10*/  FMUL R2, R17, UR14 ;  /* 0x0000000e11027c20 */ /* 0x000fcc0008400000 */
[----:B------:R1:W-:Y:S01]  /*12f20*/  @P6 STG.E.U16 desc[UR12][R4.64+0xf2], R13 ;  /* 0x0000f20d04006986 */ /* 0x0003e2000c10150c */
[----:B------:R-:W-:Y:S02]  /*12f30*/  ISETP.GT.AND P6, PT, R0, 0x8, P0 ;  /* 0x000000080000780c */ /* 0x000fe400007c4270 */
[----:B------:R-:W-:-:S04]  /*12f40*/  F2FP.F16.F32.PACK_AB R2, RZ, R2 ;  /* 0x00000002ff02723e */ /* 0x000fc800000000ff */
[----:B------:R-:W-:-:S07]  /*12f50*/  PRMT R15, R2, 0x7610, R15 ;  /* 0x00007610020f7816 */ /* 0x000fce000000000f */
[----:B---3--:R-:W-:Y:S02]  /*12f60*/  @P6 IMAD.MOV.U32 R12, RZ, RZ, R6 ;  /* 0x000000ffff0c6224 */ /* 0x008fe400078e0006 */
[----:B-1----:R-:W-:-:S05]  /*12f70*/  @P6 IMAD.MOV.U32 R13, RZ, RZ, R7 ;  /* 0x000000ffff0d6224 */ /* 0x002fca00078e0007 */
[----:B------:R1:W-:Y:S01]  /*12f80*/  @P6 STG.E.U16 desc[UR12][R12.64+0xf0], R15 ;  /* 0x0000f00f0c006986 */ /* 0x0003e2000c10150c */
[----:B------:R-:W-:Y:S01]  /*12f90*/  ISETP.GT.AND P6, PT, R0, 0x8, P1 ;  /* 0x000000080000780c */ /* 0x000fe20000fc4270 */
[----:B------:R-:W-:-:S05]  /*12fa0*/  FMUL R2, R16, UR14 ;  /* 0x0000000e10027c20 */ /* 0x000fca0008400000 */
[----:B------:R-:W-:-:S07]  /*12fb0*/  F2FP.F16.F32.PACK_AB R2, RZ, R2 ;  /* 0x00000002ff02723e */ /* 0x000fce00000000ff */
[----:B-1----:R-:W-:Y:S02]  /*12fc0*/  @P6 IMAD.MOV.U32 R12, RZ, RZ, R6 ;  /* 0x000000ffff0c6224 */ /* 0x002fe400078e0006 */
[----:B------:R-:W-:-:S05]  /*12fd0*/  @P6 IMAD.MOV.U32 R13, RZ, RZ, R7 ;  /* 0x000000ffff0d6224 */ /* 0x000fca00078e0007 */
[----:B------:R1:W-:Y:S01]  /*12fe0*/  @P6 STG.E.U16 desc[UR12][R12.64+0xf2], R2 ;  /* 0x0000f2020c006986 */ /* 0x0003e2000c10150c */
[----:B------:R-:W-:-:S04]  /*12ff0*/  IADD3 R6, P6, R4, UR7, RZ ;  /* 0x0000000704067c10 */ /* 0x000fc8000ffde0ff */
[----:B------:R-:W-:Y:S02]  /*13000*/  IADD3.X R7, R5, UR6, RZ, P6, !PT ;  /* 0x0000000605077c10 */ /* 0x000fe4000b7fe4ff */
[----:B------:R-:W-:Y:S01]  /*13010*/  ISETP.GT.AND P6, PT, R0, 0x40, P5 ;  /* 0x000000400000780c */ /* 0x000fe20002fc4270 */
[----:B------:R-:W-:-:S05]  /*13020*/  FMUL R152, R152, UR14 ;  /* 0x0000000e98987c20 */ /* 0x000fca0008400000 */
[----:B------:R-:W-:-:S07]  /*13030*/  F2FP.F16.F32.PACK_AB R152, RZ, R152 ;  /* 0x00000098ff98723e */ /* 0x000fce00000000ff */
[----:B------:R-:W-:Y:S01]  /*13040*/  @P6 STG.E.U16 desc[UR12][R6.64], R152 ;  /* 0x0000009806006986 */ /* 0x000fe2000c10150c */
[----:B------:R-:W-:Y:S01]  /*13050*/  ISETP.GT.AND P6, PT, R3, 0x1, PT ;  /* 0x000000010300780c */ /* 0x000fe20003fc4270 */
[----:B------:R-:W-:-:S03]  /*13060*/  FMUL R153, R153, UR14 ;  /* 0x0000000e99997c20 */ /* 0x000fc60008400000 */
[----:B------:R-:W-:Y:S02]  /*13070*/  ISETP.GT.AND P6, PT, R0, 0x40, P6 ;  /* 0x000000400000780c */ /* 0x000fe400037c4270 */
[----:B------:R-:W-:Y:S01]  /*13080*/  F2FP.F16.F32.PACK_AB R153, RZ, R153 ;  /* 0x00000099ff99723e */ /* 0x000fe200000000ff */
[----:B------:R-:W-:-:S10]  /*13090*/  FMUL R154, R154, UR14 ;  /* 0x0000000e9a9a7c20 */ /* 0x000fd40008400000 */
[----:B------:R-:W-:Y:S01]  /*130a0*/  @P6 STG.E.U16 desc[UR12][R6.64+0x2], R153 ;  /* 0x0000029906006986 */ /* 0x000fe2000c10150c */
[----:B-1----:R-:W-:-:S04]  /*130b0*/  IADD3 R12, P6, R6, UR5, RZ ;  /* 0x00000005060c7c10 */ /* 0x002fc8000ffde0ff */
[----:B------:R-:W-:Y:S02]  /*130c0*/  IADD3.X R13, R7, UR4, RZ, P6, !PT ;  /* 0x00000004070d7c10 */ /* 0x000fe4000b7fe4ff */
[----:B------:R-:W-:Y:S02]  /*130d0*/  ISETP.GT.AND P6, PT, R0, 0x48, P5 ;  /* 0x000000480000780c */ /* 0x000fe40002fc4270 */
[----:B------:R-:W-:-:S11]  /*130e0*/  F2FP.F16.F32.PACK_AB R154, RZ, R154 ;  /* 0x0000009aff9a723e */ /* 0x000fd600000000ff */
[----:B------:R1:W-:Y:S01]  /*130f0*/  @P6 STG.E.U16 desc[UR12][R12.64], R154 ;  /* 0x0000009a0c006986 */ /* 0x0003e2000c10150c */
[----:B------:R-:W-:-:S04]  /*13100*/  IADD3 R14, P6, R6, UR5, RZ ;  /* 0x00000005060e7c10 */ /* 0x000fc8000ffde0ff */
[----:B------:R-:W-:Y:S02]  /*13110*/  IADD3.X R15, R7, UR4, RZ, P6, !PT ;  /* 0x00000004070f7c10 */ /* 0x000fe4000b7fe4ff */
[----:B------:R-:W-:Y:S01]  /*13120*/  ISETP.GT.AND P6, PT, R3, 0x1, PT ;  /* 0x000000010300780c */ /* 0x000fe20003fc4270 */
[----:B------:R-:W-:-:S03]  /*13130*/  FMUL R155, R155, UR14 ;  /* 0x0000000e9b9b7c20 */ /* 0x000fc60008400000 */
[----:B------:R-:W-:Y:S02]  /*13140*/  ISETP.GT.AND P6, PT, R0, 0x48, P6 ;  /* 0x000000480000780c */ /* 0x000fe400037c4270 */
[----:B------:R-:W-:Y:S01]  /*13150*/  F2FP.F16.F32.PACK_AB R155, RZ, R155 ;  /* 0x0000009bff9b723e */ /* 0x000fe200000000ff */
[----:B------:R-:W-:-:S10]  /*13160*/  FMUL R156, R156, UR14 ;  /* 0x0000000e9c9c7c20 */ /* 0x000fd40008400000 */
[----:B------:R-:W-:Y:S01]  /*13170*/  @P6 STG.E.U16 desc[UR12][R14.64+0x2], R155 ;  /* 0x0000029b0e006986 */ /* 0x000fe2000c10150c */
[----:B------:R-:W-:-:S04]  /*13180*/  ISETP.GT.AND P6, PT, R3, 0x8, PT ;  /* 0x000000080300780c */ /* 0x000fc80003fc4270 */
        /* <DEDUP_REMOVED lines=278> */
[----:B------:R-:W-:-:S11]  /*142f0*/  F2FP.F16.F32.PACK_AB R213, RZ, R213 ;  /* 0x000000d5ffd5723e */ /* 0x000fd600000000ff */
[----:B------:R2:W-:Y:S01]  /*14300*/  @P6 STG.E.U16 desc[UR12][R6.64+0xf2], R213 ;  /* 0x0000f2d506006986 */ /* 0x0005e2000c10150c */
[----:B-1----:R-:W-:-:S04]  /*14310*/  IADD3 R12, P6, R4, UR9, RZ ;  /* 0x00000009040c7c10 */ /* 0x002fc8000ffde0ff */
[----:B------:R-:W-:Y:S02]  /*14320*/  IADD3.X R13, R5, UR8, RZ, P6, !PT ;  /* 0x00000008050d7c10 */ /* 0x000fe4000b7fe4ff */
[----:B------:R-:W-:Y:S01]  /*14330*/  ISETP.GT.AND P6, PT, R0, 0x48, P0 ;  /* 0x000000480000780c */ /* 0x000fe200007c4270 */
[----:B------:R-:W-:-:S05]  /*14340*/  FMUL R214, R214, UR14 ;  /* 0x0000000ed6d67c20 */ /* 0x000fca0008400000 */
[----:B------:R-:W-:-:S07]  /*14350*/  F2FP.F16.F32.PACK_AB R214, RZ, R214 ;  /* 0x000000d6ffd6723e */ /* 0x000fce00000000ff */
[----:B--2---:R-:W-:Y:S02]  /*14360*/  @P6 IMAD.MOV.U32 R6, RZ, RZ, R10 ;  /* 0x000000ffff066224 */ /* 0x004fe400078e000a */
[----:B------:R-:W-:Y:S02]  /*14370*/  @P6 IMAD.MOV.U32 R7, RZ, RZ, R11 ;  /* 0x000000ffff076224 */ /* 0x000fe400078e000b */
[----:B------:R-:W-:-:S03]  /*14380*/  FMUL R215, R215, UR14 ;  /* 0x0000000ed7d77c20 */ /* 0x000fc60008400000 */
[----:B------:R1:W-:Y:S01]  /*14390*/  @P6 STG.E.U16 desc[UR12][R6.64+0xf0], R214 ;  /* 0x0000f0d606006986 */ /* 0x0003e2000c10150c */
[----:B------:R-:W-:Y:S02]  /*143a0*/  ISETP.GT.AND P6, PT, R0, 0x48, P1 ;  /* 0x000000480000780c */ /* 0x000fe40000fc4270 */
[----:B------:R-:W-:Y:S01]  /*143b0*/  F2FP.F16.F32.PACK_AB R215, RZ, R215 ;  /* 0x000000d7ffd7723e */ /* 0x000fe200000000ff */
[----:B------:R-:W-:-:S10]  /*143c0*/  FMUL R88, R88, UR14 ;  /* 0x0000000e58587c20 */ /* 0x000fd40008400000 */
[----:B------:R2:W-:Y:S01]  /*143d0*/  @P6 STG.E.U16 desc[UR12][R10.64+0xf2], R215 ;  /* 0x0000f2d70a006986 */ /* 0x0005e2000c10150c */
[----:B------:R-:W-:Y:S02]  /*143e0*/  ISETP.GT.AND P6, PT, R0, 0x80, P5 ;  /* 0x000000800000780c */ /* 0x000fe40002fc4270 */
[----:B------:R-:W-:Y:S01]  /*143f0*/  F2FP.F16.F32.PACK_AB R88, RZ, R88 ;  /* 0x00000058ff58723e */ /* 0x000fe200000000ff */
[----:B------:R-:W-:-:S10]  /*14400*/  FMUL R89, R89, UR14 ;  /* 0x0000000e59597c20 */ /* 0x000fd40008400000 */
[----:B------:R-:W-:Y:S01]  /*14410*/  @P6 STG.E.U16 desc[UR12][R12.64], R88 ;  /* 0x000000580c006986 */ /* 0x000fe2000c10150c */
[----:B------:R-:W-:-:S04]  /*14420*/  ISETP.GT.AND P6, PT, R3, 0x1, PT ;  /* 0x000000010300780c */ /* 0x000fc80003fc4270 */
[----:B------:R-:W-:Y:S02]  /*14430*/  ISETP.GT.AND P6, PT, R0, 0x80, P6 ;  /* 0x000000800000780c */ /* 0x000fe400037c4270 */
[----:B------:R-:W-:-:S11]  /*14440*/  F2FP.F16.F32.PACK_AB R89, RZ, R89 ;  /* 0x00000059ff59723e */ /* 0x000fd600000000ff */
[----:B------:R-:W-:Y:S01]  /*14450*/  @P6 STG.E.U16 desc[UR12][R12.64+0x2], R89 ;  /* 0x000002590c006986 */ /* 0x000fe2000c10150c */
[----:B-1----:R-:W-:-:S04]  /*14460*/  IADD3 R6, P6, R12, UR5, RZ ;  /* 0x000000050c067c10 */ /* 0x002fc8000ffde0ff */
[----:B------:R-:W-:Y:S02]  /*14470*/  IADD3.X R7, R13, UR4, RZ, P6, !PT ;  /* 0x000000040d077c10 */ /* 0x000fe4000b7fe4ff */
[----:B--2---:R-:W-:-:S04]  /*14480*/  IADD3 R10, P6, R12, UR5, RZ ;  /* 0x000000050c0a7c10 */ /* 0x004fc8000ffde0ff */
[----:B------:R-:W-:Y:S02]  /*14490*/  IADD3.X R11, R13, UR4, RZ, P6, !PT ;  /* 0x000000040d0b7c10 */ /* 0x000fe4000b7fe4ff */
[----:B------:R-:W-:Y:S01]  /*144a0*/  ISETP.GT.AND P6, PT, R0, 0x88, P5 ;  /* 0x000000880000780c */ /* 0x000fe20002fc4270 */
[----:B------:R-:W-:-:S05]  /*144b0*/  FMUL R90, R90, UR14 ;  /* 0x0000000e5a5a7c20 */ /* 0x000fca0008400000 */
[----:B------:R-:W-:-:S07]  /*144c0*/  F2FP.F16.F32.PACK_AB R90, RZ, R90 ;  /* 0x0000005aff5a723e */ /* 0x000fce00000000ff */
[----:B------:R1:W-:Y:S01]  /*144d0*/  @P6 STG.E.U16 desc[UR12][R6.64], R90 ;  /* 0x0000005a06006986 */ /* 0x0003e2000c10150c */
[----:B------:R-:W-:Y:S01]  /*144e0*/  ISETP.GT.AND P6, PT, R3, 0x1, PT ;  /* 0x000000010300780c */ /* 0x000fe20003fc4270 */
[----:B------:R-:W-:-:S03]  /*144f0*/  FMUL R91, R91, UR14 ;  /* 0x0000000e5b5b7c20 */ /* 0x000fc60008400000 */
[----:B------:R-:W-:Y:S02]  /*14500*/  ISETP.GT.AND P6, PT, R0, 0x88, P6 ;  /* 0x000000880000780c */ /* 0x000fe400037c4270 */
[----:B------:R-:W-:Y:S01]  /*14510*/  F2FP.F16.F32.PACK_AB R91, RZ, R91 ;  /* 0x0000005bff5b723e */ /* 0x000fe200000000ff */
[----:B------:R-:W-:-:S10]  /*14520*/  FMUL R92, R92, UR14 ;  /* 0x0000000e5c5c7c20 */ /* 0x000fd40008400000 */
[----:B------:R2:W-:Y:S01]  /*14530*/  @P6 STG.E.U16 desc[UR12][R10.64+0x2], R91 ;  /* 0x0000025b0a006986 */ /* 0x0005e2000c10150c */
[----:B------:R-:W-:-:S04]  /*14540*/  ISETP.GT.AND P6, PT, R3, 0x8, PT ;  /* 0x000000080300780c */ /* 0x000fc80003fc4270 */
[----:B------:R-:W-:Y:S02]  /*14550*/  ISETP.GT.AND P6, PT, R0, 0x80, P6 ;  /* 0x000000800000780c */ /* 0x000fe400037c4270 */
[----:B------:R-:W-:Y:S01]  /*14560*/  F2FP.F16.F32.PACK_AB R92, RZ, R92 ;  /* 0x0000005cff5c723e */ /* 0x000fe200000000ff */
[----:B------:R-:W-:-:S10]  /*14570*/  FMUL R93, R93, UR14 ;  /* 0x0000000e5d5d7c20 */ /* 0x000fd40008400000 */
[----:B------:R-:W-:Y:S01]  /*14580*/  @P6 STG.E.U16 desc[UR12][R12.64+0x10], R92 ;  /* 0x0000105c0c006986 */ /* 0x000fe2000c10150c */
[----:B------:R-:W-:-:S04]  /*14590*/  ISETP.GT.AND P6, PT, R3, 0x9, PT ;  /* 0x000000090300780c */ /* 0x000fc80003fc4270 */
[----:B------:R-:W-:Y:S01]  /*145a0*/  ISETP.GT.AND P6, PT, R0, 0x80, P6 ;  /* 0x000000800000780c */ /* 0x000fe200037c4270 */
[----:B-1----:R-:W-:Y:S01]  /*145b0*/  IMAD.U32 R7, RZ, RZ, UR10 ;  /* 0x0000000aff077e24 */ /* 0x002fe2000f8e00ff */
[----:B------:R-:W-:Y:S01]  /*145c0*/  UIMAD UR6, UR11, 0x180, URZ ;  /* 0x000001800b0678a4 */ /* 0x000fe2000f8e023f */
[----:B------:R-:W-:Y:S02]  /*145d0*/  F2FP.F16.F32.PACK_AB R93, RZ, R93 ;  /* 0x0000005dff5d723e */ /* 0x000fe400000000ff */
[----:B------:R-:W-:-:S04]  /*145e0*/  IMAD.WIDE.U32 R4, R7, 0x180, R4 ;  /* 0x0000018007047825 */ /* 0x000fc800078e0004 */
[----:B--2---:R-:W-:-:S04]  /*145f0*/  VIADD R11, R5, UR6 ;  /* 0x00000006050b7c36 */ /* 0x004fc80008000000 */
[----:B------:R-:W-:Y:S01]  /*14600*/  @P6 STG.E.U16 desc[UR12][R12.64+0x12], R93 ;  /* 0x0000125d0c006986 */ /* 0x000fe2000c10150c */
        /* <DEDUP_REMOVED lines=273> */
[----:B------:R-:W-:Y:S02]  /*15720*/  VIADD R5, R5, UR6 ;  /* 0x0000000605057c36 */ /* 0x000fe40008000000 */
[----:B------:R-:W-:-:S08]  /*15730*/  FMUL R150, R150, UR14 ;  /* 0x0000000e96967c20 */ /* 0x000fd00008400000 */
[----:B------:R-:W-:Y:S01]  /*15740*/  @P6 STG.E.U16 desc[UR12][R12.64+0xf2], R149 ;  /* 0x0000f2950c006986 */ /* 0x000fe2000c10150c */
[----:B------:R-:W-:-:S04]  /*15750*/  IADD3 R14, P6, R4, UR5, RZ ;  /* 0x00000005040e7c10 */ /* 0x000fc8000ffde0ff */
[----:B------:R-:W-:Y:S02]  /*15760*/  IADD3.X R15, R5, UR4, RZ, P6, !PT ;  /* 0x00000004050f7c10 */ /* 0x000fe4000b7fe4ff */
        /* <DEDUP_REMOVED lines=10> */
[----:B------:R-:W-:-:S05]  /*15810*/  @P6 IMAD.MOV.U32 R10, RZ, RZ, R4 ;  /* 0x000000ffff0a6224 */ /* 0x000fca00078e0004 */
[----:B------:R1:W-:Y:S01]  /*15820*/  @P6 STG.E.U16 desc[UR12][R10.64], R24 ;  /* 0x000000180a006986 */ /* 0x0003e2000c10150c */
[----:B------:R-:W-:-:S04]  /*15830*/  ISETP.GT.AND P6, PT, R3, 0x1, PT ;  /* 0x000000010300780c */ /* 0x000fc80003fc4270 */
[C---:B------:R-:W-:Y:S01]  /*15840*/  ISETP.GT.AND P6, PT, R0.reuse, 0xc0, P6 ;  /* 0x000000c00000780c */ /* 0x040fe200037c4270 */
[----:B------:R-:W-:Y:S01]  /*15850*/  FMUL R25, R25, UR14 ;  /* 0x0000000e19197c20 */ /* 0x000fe20008400000 */
[----:B------:R-:W-:Y:S01]  /*15860*/  ISETP.GT.AND P5, PT, R0, 0xc8, P5 ;  /* 0x000000c80000780c */ /* 0x000fe20002fa4270 */
[----:B------:R-:W-:-:S03]  /*15870*/  FMUL R26, R26, UR14 ;  /* 0x0000000e1a1a7c20 */ /* 0x000fc60008400000 */
[----:B------:R-:W-:Y:S02]  /*15880*/  F2FP.F16.F32.PACK_AB R25, RZ, R25 ;  /* 0x00000019ff19723e */ /* 0x000fe400000000ff */
[----:B------:R-:W-:-:S05]  /*15890*/  F2FP.F16.F32.PACK_AB R26, RZ, R26 ;  /* 0x0000001aff1a723e */ /* 0x000fca00000000ff */
[----:B-1----:R-:W-:-:S05]  /*158a0*/  @P6 IMAD.MOV.U32 R10, RZ, RZ, R4 ;  /* 0x000000ffff0a6224 */ /* 0x002fca00078e0004 */
[----:B------:R-:W-:Y:S01]  /*158b0*/  @P6 STG.E.U16 desc[UR12][R10.64+0x2], R25 ;  /* 0x000002190a006986 */ /* 0x000fe2000c10150c */
[----:B------:R-:W-:-:S03]  /*158c0*/  ISETP.GT.AND P6, PT, R3, 0x1, PT ;  /* 0x000000010300780c */ /* 0x000fc60003fc4270 */
[----:B------:R-:W-:Y:S01]  /*158d0*/  @P5 STG.E.U16 desc[UR12][R6.64], R26 ;  /* 0x0000001a06005986 */ /* 0x000fe2000c10150c */
[----:B------:R-:W-:Y:S01]  /*158e0*/  ISETP.GT.AND P5, PT, R0, 0xc8, P6 ;  /* 0x000000c80000780c */ /* 0x000fe200037a4270 */
[----:B------:R-:W-:Y:S01]  /*158f0*/  FMUL R27, R27, UR14 ;  /* 0x0000000e1b1b7c20 */ /* 0x000fe20008400000 */
[----:B------:R-:W-:-:S04]  /*15900*/  ISETP.GT.AND P6, PT, R3, 0x8, PT ;  /* 0x000000080300780c */ /* 0x000fc80003fc4270 */
[----:B------:R-:W-:Y:S01]  /*15910*/  F2FP.F16.F32.PACK_AB R27, RZ, R27 ;  /* 0x0000001bff1b723e */ /* 0x000fe200000000ff */
[----:B------:R-:W-:-:S06]  /*15920*/  FMUL R28, R28, UR14 ;  /* 0x0000000e1c1c7c20 */ /* 0x000fcc0008400000 */
[----:B------:R1:W-:Y:S01]  /*15930*/  @P5 STG.E.U16 desc[UR12][R6.64+0x2], R27 ;  /* 0x0000021b06005986 */ /* 0x0003e2000c10150c */
[----:B------:R-:W-:Y:S02]  /*15940*/  ISETP.GT.AND P5, PT, R0, 0xc0, P6 ;  /* 0x000000c00000780c */ /* 0x000fe400037a4270 */
[----:B------:R-:W-:Y:S02]  /*15950*/  F2FP.F16.F32.PACK_AB R28, RZ, R28 ;  /* 0x0000001cff1c723e */ /* 0x000fe400000000ff */
[----:B------:R-:W-:Y:S01]  /*15960*/  ISETP.GT.AND P6, PT, R3, 0x9, PT ;  /* 0x000000090300780c */ /* 0x000fe20003fc4270 */
[----:B------:R-:W-:-:S08]  /*15970*/  FMUL R29, R29, UR14 ;  /* 0x0000000e1d1d7c20 */ /* 0x000fd00008400000 */
        /* <DEDUP_REMOVED lines=11> */
[----:B------:R-:W-:Y:S02]  /*15a30*/  F2FP.F16.F32.PACK_AB R31, RZ, R31 ;  /* 0x0000001fff1f723e */ /* 0x000fe400000000ff */
[----:B------:R-:W-:-:S09]  /*15a40*/  ISETP.GT.AND P6, PT, R3, 0x10, PT ;  /* 0x000000100300780c */ /* 0x000fd20003fc4270 */
[----:B-1----:R-:W-:Y:S02]  /*15a50*/  @P5 IMAD.MOV.U32 R6, RZ, RZ, R14 ;  /* 0x000000ffff065224 */ /* 0x002fe400078e000e */
[----:B------:R-:W-:Y:S02]  /*15a60*/  @P5 IMAD.MOV.U32 R7, RZ, RZ, R15 ;  /* 0x000000ffff075224 */ /* 0x000fe400078e000f */
[----:B------:R-:W-:-:S03]  /*15a70*/  FMUL R32, R32, UR14 ;  /* 0x0000000e20207c20 */ /* 0x000fc60008400000 */
[----:B------:R1:W-:Y:S01]  /*15a80*/  @P5 STG.E.U16 desc[UR12][R6.64+0x12], R31 ;  /* 0x0000121f06005986 */ /* 0x0003e2000c10150c */
[----:B------:R-:W-:Y:S02]  /*15a90*/  ISETP.GT.AND P5, PT, R0, 0xc0, P6 ;  /* 0x000000c00000780c */ /* 0x000fe400037a4270 */
[----:B------:R-:W-:Y:S02]  /*15aa0*/  F2FP.F16.F32.PACK_AB R32, RZ, R32 ;  /* 0x00000020ff20723e */ /* 0x000fe400000000ff */
[----:B------:R-:W-:Y:S01]  /*15ab0*/  ISETP.GT.AND P6, PT, R3, 0x11, PT ;  /* 0x000000110300780c */ /* 0x000fe20003fc4270 */
[----:B------:R-:W-:-:S08]  /*15ac0*/  FMUL R33, R33, UR14 ;  /* 0x0000000e21217c20 */ /* 0x000fd00008400000 */
[----:B------:R-:W-:Y:S01]  /*15ad0*/  @P5 STG.E.U16 desc[UR12][R4.64+0x20], R32 ;  /* 0x0000202004005986 */ /* 0x000fe2000c10150c */
[----:B------:R-:W-:Y:S02]  /*15ae0*/  ISETP.GT.AND P5, PT, R0, 0xc0, P6 ;  /* 0x000000c00000780c */ /* 0x000fe400037a4270 */
[----:B------:R-:W-:-:S11]  /*15af0*/  F2FP.F16.F32.PACK_AB R33, RZ, R33 ;  /* 0x00000021ff21723e */ /* 0x000fd600000000ff */
[----:B------:R-:W-:Y:S01]  /*15b00*/  @P5 STG.E.U16 desc[UR12][R4.64+0x22], R33 ;  /* 0x0000222104005986 */ /* 0x000fe2000c10150c */
[----:B------:R-:W-:-:S04]  /*15b10*/  ISETP.GT.AND P5, PT, R3, 0x10, PT ;  /* 0x000000100300780c */ /* 0x000fc80003fa4270 */
[----:B------:R-:W-:Y:S01]  /*15b20*/  ISETP.GT.AND P5, PT, R0, 0xc8, P5 ;  /* 0x000000c80000780c */ /* 0x000fe20002fa4270 */
[----:B------:R-:W-:-:S05]  /*15b30*/  FMUL R34, R34, UR14 ;  /* 0x0000000e22227c20 */ /* 0x000fca0008400000 */
[----:B------:R-:W-:-:S07]  /*15b40*/  F2FP.F16.F32.PACK_AB R34, RZ, R34 ;  /* 0x00000022ff22723e */ /* 0x000fce00000000ff */
[----:B-1----:R-:W-:Y:S02]  /*15b50*/  @P5 IMAD.MOV.U32 R6, RZ, RZ, R14 ;  /* 0x000000ffff065224 */ /* 0x002fe400078e000e */
[----:B------:R-:W-:-:S05]  /*15b60*/  @P5 IMAD.MOV.U32 R7, RZ, RZ, R15 ;  /* 0x000000ffff075224 */ /* 0x000fca00078e000f */
[----:B------:R1:W-:Y:S01]  /*15b70*/  @P5 STG.E.U16 desc[UR12][R6.64+0x20], R34 ;  /* 0x0000202206005986 */ /* 0x0003e2000c10150c */
[----:B------:R-:W-:Y:S01]  /*15b80*/  ISETP.GT.AND P5, PT, R0, 0xc8, P6 ;  /* 0x000000c80000780c */ /* 0x000fe200037a4270 */
[----:B------:R-:W-:Y:S01]  /*15b90*/  FMUL R35, R35, UR14 ;  /* 0x0000000e23237c20 */ /* 0x000fe20008400000 */
[----:B------:R-:W-:-:S04]  /*15ba0*/  ISETP.GT.AND P6, PT, R3, 0x18, PT ;  /* 0x000000180300780c */ /* 0x000fc80003fc4270 */
[----:B------:R-:W-:-:S07]  /*15bb0*/  F2FP.F16.F32.PACK_AB R35, RZ, R35 ;  /* 0x00000023ff23723e */ /* 0x000fce00000000ff */
        /* <DEDUP_REMOVED lines=225> */
[----:B------:R-:W-:Y:S01]  /*169d0*/  @P5 STG.E.U16 desc[UR12][R6.64+0xc0], R74 ;  /* 0x0000c04a06005986 */ /* 0x000fe2000c10150c */
[----:B------:R-:W-:Y:S01]  /*169e0*/  ISETP.GT.AND P5, PT, R0, 0xc8, P6 ;  /* 0x000000c80000780c */ /* 0x000fe200037a4270 */
[----:B------:R-:W-:Y:S01]  /*169f0*/  FMUL R75, R75, UR14 ;  /* 0x0000000e4b4b7c20 */ /* 0x000fe20008400000 */
[----:B------:R-:W-:-:S04]  /*16a00*/  ISETP.GT.AND P6, PT, R3, 0x68, PT ;  /* 0x000000680300780c */ /* 0x000fc80003fc4270 */
[----:B------:R-:W-:-:S07]  /*16a10*/  F2FP.F16.F32.PACK_AB R75, RZ, R75 ;  /* 0x0000004bff4b723e */ /* 0x000fce00000000ff */
[----:B------:R-:W-:Y:S02]  /*16a20*/  @P5 IMAD.MOV.U32 R2, RZ, RZ, R14 ;  /* 0x000000ffff025224 */ /* 0x000fe400078e000e */
[----:B------:R-:W-:-:S05]  /*16a30*/  @P5 IMAD.MOV.U32 R3, RZ, RZ, R15 ;  /* 0x000000ffff035224 */ /* 0x000fca00078e000f */
[----:B------:R1:W-:Y:S01]  /*16a40*/  @P5 STG.E.U16 desc[UR12][R2.64+0xc2], R75 ;  /* 0x0000c24b02005986 */ /* 0x0003e2000c10150c */
[----:B------:R-:W-:Y:S01]  /*16a50*/  ISETP.GT.AND P5, PT, R0, 0xc0, P6 ;  /* 0x000000c00000780c */ /* 0x000fe200037a4270 */
[----:B------:R-:W-:-:S05]  /*16a60*/  FMUL R76, R76, UR14 ;  /* 0x0000000e4c4c7c20 */ /* 0x000fca0008400000 */
[----:B------:R-:W-:-:S07]  /*16a70*/  F2FP.F16.F32.PACK_AB R76, RZ, R76 ;  /* 0x0000004cff4c723e */ /* 0x000fce00000000ff */
[----:B-1----:R-:W-:Y:S02]  /*16a80*/  @P5 IMAD.MOV.U32 R2, RZ, RZ, R4 ;  /* 0x000000ffff025224 */ /* 0x002fe400078e0004 */
[----:B------:R-:W-:-:S05]  /*16a90*/  @P5 IMAD.MOV.U32 R3, RZ, RZ, R5 ;  /* 0x000000ffff035224 */ /* 0x000fca00078e0005 */
[----:B------:R1:W-:Y:S01]  /*16aa0*/  @P5 STG.E.U16 desc[UR12][R2.64+0xd0], R76 ;  /* 0x0000d04c02005986 */ /* 0x0003e2000c10150c */
[C---:B------:R-:W-:Y:S02]  /*16ab0*/  ISETP.GT.AND P5, PT, R0.reuse, 0xc0, P4 ;  /* 0x000000c00000780c */ /* 0x040fe400027a4270 */
[C---:B------:R-:W-:Y:S01]  /*16ac0*/  ISETP.GT.AND P6, PT, R0.reuse, 0xc8, P6 ;  /* 0x000000c80000780c */ /* 0x040fe200037c4270 */
[----:B------:R-:W-:Y:S01]  /*16ad0*/  FMUL R77, R77, UR14 ;  /* 0x0000000e4d4d7c20 */ /* 0x000fe20008400000 */
[----:B------:R-:W-:Y:S01]  /*16ae0*/  ISETP.GT.AND P4, PT, R0, 0xc8, P4 ;  /* 0x000000c80000780c */ /* 0x000fe20002784270 */
[----:B------:R-:W-:-:S03]  /*16af0*/  FMUL R78, R78, UR14 ;  /* 0x0000000e4e4e7c20 */ /* 0x000fc60008400000 */
[----:B------:R-:W-:-:S05]  /*16b00*/  F2FP.F16.F32.PACK_AB R77, RZ, R77 ;  /* 0x0000004dff4d723e */ /* 0x000fca00000000ff */
[----:B-1----:R-:W-:Y:S02]  /*16b10*/  @P5 IMAD.MOV.U32 R2, RZ, RZ, R4 ;  /* 0x000000ffff025224 */ /* 0x002fe400078e0004 */
[----:B------:R-:W-:Y:S01]  /*16b20*/  @P5 IMAD.MOV.U32 R3, RZ, RZ, R5 ;  /* 0x000000ffff035224 */ /* 0x000fe200078e0005 */
[----:B------:R-:W-:Y:S01]  /*16b30*/  F2FP.F16.F32.PACK_AB R78, RZ, R78 ;  /* 0x0000004eff4e723e */ /* 0x000fe200000000ff */
[----:B------:R-:W-:-:S03]  /*16b40*/  FMUL R79, R79, UR14 ;  /* 0x0000000e4f4f7c20 */ /* 0x000fc60008400000 */
[----:B------:R1:W-:Y:S01]  /*16b50*/  @P5 STG.E.U16 desc[UR12][R2.64+0xd2], R77 ;  /* 0x0000d24d02005986 */ /* 0x0003e2000c10150c */
[----:B------:R-:W-:Y:S02]  /*16b60*/  ISETP.GT.AND P5, PT, R0, 0xc0, P2 ;  /* 0x000000c00000780c */ /* 0x000fe400017a4270 */
[----:B------:R-:W-:Y:S01]  /*16b70*/  F2FP.F16.F32.PACK_AB R79, RZ, R79 ;  /* 0x0000004fff4f723e */ /* 0x000fe200000000ff */
[----:B-1----:R-:W-:Y:S02]  /*16b80*/  @P6 IMAD.MOV.U32 R2, RZ, RZ, R14 ;  /* 0x000000ffff026224 */ /* 0x002fe400078e000e */
[----:B------:R-:W-:-:S05]  /*16b90*/  @P6 IMAD.MOV.U32 R3, RZ, RZ, R15 ;  /* 0x000000ffff036224 */ /* 0x000fca00078e000f */
[----:B------:R1:W-:Y:S01]  /*16ba0*/  @P6 STG.E.U16 desc[UR12][R2.64+0xd0], R78 ;  /* 0x0000d04e02006986 */ /* 0x0003e2000c10150c */
[----:B------:R-:W-:Y:S01]  /*16bb0*/  FMUL R80, R80, UR14 ;  /* 0x0000000e50507c20 */ /* 0x000fe20008400000 */
[----:B-1----:R-:W-:Y:S02]  /*16bc0*/  @P4 IMAD.MOV.U32 R2, RZ, RZ, R14 ;  /* 0x000000ffff024224 */ /* 0x002fe400078e000e */
[----:B------:R-:W-:-:S05]  /*16bd0*/  @P4 IMAD.MOV.U32 R3, RZ, RZ, R15 ;  /* 0x000000ffff034224 */ /* 0x000fca00078e000f */
[----:B------:R1:W-:Y:S01]  /*16be0*/  @P4 STG.E.U16 desc[UR12][R2.64+0xd2], R79 ;  /* 0x0000d24f02004986 */ /* 0x0003e2000c10150c */
[C---:B------:R-:W-:Y:S02]  /*16bf0*/  ISETP.GT.AND P4, PT, R0.reuse, 0xc0, P3 ;  /* 0x000000c00000780c */ /* 0x040fe40001f84270 */
[C---:B------:R-:W-:Y:S01]  /*16c00*/  ISETP.GT.AND P2, PT, R0.reuse, 0xc8, P2 ;  /* 0x000000c80000780c */ /* 0x040fe20001744270 */
[----:B------:R-:W-:Y:S01]  /*16c10*/  FMUL R81, R81, UR14 ;  /* 0x0000000e51517c20 */ /* 0x000fe20008400000 */
[----:B------:R-:W-:Y:S02]  /*16c20*/  F2FP.F16.F32.PACK_AB R80, RZ, R80 ;  /* 0x00000050ff50723e */ /* 0x000fe400000000ff */
[----:B------:R-:W-:Y:S01]  /*16c30*/  ISETP.GT.AND P3, PT, R0, 0xc8, P3 ;  /* 0x000000c80000780c */ /* 0x000fe20001f64270 */
[----:B-1----:R-:W-:Y:S02]  /*16c40*/  @P5 IMAD.MOV.U32 R2, RZ, RZ, R4 ;  /* 0x000000ffff025224 */ /* 0x002fe400078e0004 */
[----:B------:R-:W-:Y:S01]  /*16c50*/  @P5 IMAD.MOV.U32 R3, RZ, RZ, R5 ;  /* 0x000000ffff035224 */ /* 0x000fe200078e0005 */
[----:B------:R-:W-:Y:S01]  /*16c60*/  F2FP.F16.F32.PACK_AB R81, RZ, R81 ;  /* 0x00000051ff51723e */ /* 0x000fe200000000ff */
[----:B------:R-:W-:-:S03]  /*16c70*/  FMUL R82, R82, UR14 ;  /* 0x0000000e52527c20 */ /* 0x000fc60008400000 */
[----:B------:R1:W-:Y:S01]  /*16c80*/  @P5 STG.E.U16 desc[UR12][R2.64+0xe0], R80 ;  /* 0x0000e05002005986 */ /* 0x0003e2000c10150c */
[C---:B------:R-:W-:Y:S02]  /*16c90*/  ISETP.GT.AND P6, PT, R0.reuse, 0xc0, P0 ;  /* 0x000000c00000780c */ /* 0x040fe400007c4270 */
[C---:B------:R-:W-:Y:S02]  /*16ca0*/  ISETP.GT.AND P5, PT, R0.reuse, 0xc0, P1 ;  /* 0x000000c00000780c */ /* 0x040fe40000fa4270 */
[----:B------:R-:W-:Y:S01]  /*16cb0*/  ISETP.GT.AND P0, PT, R0, 0xc8, P0 ;  /* 0x000000c80000780c */ /* 0x000fe20000704270 */
[----:B-1----:R-:W-:Y:S02]  /*16cc0*/  @P4 IMAD.MOV.U32 R2, RZ, RZ, R4 ;  /* 0x000000ffff024224 */ /* 0x002fe400078e0004 */
[----:B------:R-:W-:Y:S01]  /*16cd0*/  @P4 IMAD.MOV.U32 R3, RZ, RZ, R5 ;  /* 0x000000ffff034224 */ /* 0x000fe200078e0005 */
[----:B------:R-:W-:Y:S01]  /*16ce0*/  F2FP.F16.F32.PACK_AB R82, RZ, R82 ;  /* 0x00000052ff52723e */ /* 0x000fe200000000ff */
[----:B------:R-:W-:-:S03]  /*16cf0*/  FMUL R83, R83, UR14 ;  /* 0x0000000e53537c20 */ /* 0x000fc60008400000 */
[----:B------:R1:W-:Y:S01]  /*16d00*/  @P4 STG.E.U16 desc[UR12][R2.64+0xe2], R81 ;  /* 0x0000e25102004986 */ /* 0x0003e2000c10150c */
[----:B------:R-:W-:Y:S01]  /*16d10*/  FMUL R84, R84, UR14 ;  /* 0x0000000e54547c20 */ /* 0x000fe20008400000 */
[----:B------:R-:W-:Y:S01]  /*16d20*/  ISETP.GT.AND P1, PT, R0, 0xc8, P1 ;  /* 0x000000c80000780c */ /* 0x000fe20000f24270 */
[----:B------:R-:W-:Y:S01]  /*16d30*/  FMUL R85, R85, UR14 ;  /* 0x0000000e55557c20 */ /* 0x000fe20008400000 */
[----:B------:R-:W-:Y:S01]  /*16d40*/  F2FP.F16.F32.PACK_AB R83, RZ, R83 ;  /* 0x00000053ff53723e */ /* 0x000fe200000000ff */
[----:B------:R-:W-:Y:S01]  /*16d50*/  FMUL R86, R86, UR14 ;  /* 0x0000000e56567c20 */ /* 0x000fe20008400000 */
[----:B-1----:R-:W-:Y:S02]  /*16d60*/  @P2 IMAD.MOV.U32 R2, RZ, RZ, R14 ;  /* 0x000000ffff022224 */ /* 0x002fe400078e000e */
[----:B------:R-:W-:-:S05]  /*16d70*/  @P2 IMAD.MOV.U32 R3, RZ, RZ, R15 ;  /* 0x000000ffff032224 */ /* 0x000fca00078e000f */
[----:B------:R1:W-:Y:S01]  /*16d80*/  @P2 STG.E.U16 desc[UR12][R2.64+0xe0], R82 ;  /* 0x0000e05202002986 */ /* 0x0003e2000c10150c */
[----:B------:R-:W-:Y:S01]  /*16d90*/  F2FP.F16.F32.PACK_AB R84, RZ, R84 ;  /* 0x00000054ff54723e */ /* 0x000fe200000000ff */
[----:B------:R-:W-:Y:S01]  /*16da0*/  @P5 IMAD.MOV.U32 R6, RZ, RZ, R4 ;  /* 0x000000ffff065224 */ /* 0x000fe200078e0004 */
[----:B------:R-:W-:Y:S01]  /*16db0*/  F2FP.F16.F32.PACK_AB R85, RZ, R85 ;  /* 0x00000055ff55723e */ /* 0x000fe200000000ff */
[----:B------:R-:W-:Y:S01]  /*16dc0*/  @P5 IMAD.MOV.U32 R7, RZ, RZ, R5 ;  /* 0x000000ffff075224 */ /* 0x000fe200078e0005 */
[----:B------:R-:W-:Y:S01]  /*16dd0*/  F2FP.F16.F32.PACK_AB R86, RZ, R86 ;  /* 0x00000056ff56723e */ /* 0x000fe200000000ff */
[----:B-1----:R-:W-:Y:S02]  /*16de0*/  @P3 IMAD.MOV.U32 R2, RZ, RZ, R14 ;  /* 0x000000ffff023224 */ /* 0x002fe400078e000e */
[----:B------:R-:W-:-:S05]  /*16df0*/  @P3 IMAD.MOV.U32 R3, RZ, RZ, R15 ;  /* 0x000000ffff033224 */ /* 0x000fca00078e000f */
[----:B------:R1:W-:Y:S04]  /*16e00*/  @P3 STG.E.U16 desc[UR12][R2.64+0xe2], R83 ;  /* 0x0000e25302003986 */ /* 0x0003e8000c10150c */
[----:B------:R2:W-:Y:S04]  /*16e10*/  @P6 STG.E.U16 desc[UR12][R4.64+0xf0], R84 ;  /* 0x0000f05404006986 */ /* 0x0005e8000c10150c */
[----:B------:R2:W-:Y:S01]  /*16e20*/  @P5 STG.E.U16 desc[UR12][R6.64+0xf2], R85 ;  /* 0x0000f25506005986 */ /* 0x0005e2000c10150c */
[----:B-1----:R-:W-:Y:S02]  /*16e30*/  @P0 IMAD.MOV.U32 R2, RZ, RZ, R14 ;  /* 0x000000ffff020224 */ /* 0x002fe400078e000e */
[----:B------:R-:W-:-:S02]  /*16e40*/  @P0 IMAD.MOV.U32 R3, RZ, RZ, R15 ;  /* 0x000000ffff030224 */ /* 0x000fc400078e000f */
[----:B------:R-:W-:-:S03]  /*16e50*/  FMUL R87, R87, UR14 ;  /* 0x0000000e57577c20 */ /* 0x000fc60008400000 */
[----:B------:R2:W-:Y:S01]  /*16e60*/  @P0 STG.E.U16 desc[UR12][R2.64+0xf0], R86 ;  /* 0x0000f05602000986 */ /* 0x0005e2000c10150c */
[----:B------:R-:W-:Y:S05]  /*16e70*/  @!P1 EXIT ;  /* 0x000000000000994d */ /* 0x000fea0003800000 */
[----:B------:R-:W-:-:S05]  /*16e80*/  F2FP.F16.F32.PACK_AB R87, RZ, R87 ;  /* 0x00000057ff57723e */ /* 0x000fca00000000ff */
[----:B------:R-:W-:Y:S01]  /*16e90*/  STG.E.U16 desc[UR12][R14.64+0xf2], R87 ;  /* 0x0000f2570e007986 */ /* 0x000fe2000c10150c */
[----:B------:R-:W-:Y:S05]  /*16ea0*/  EXIT ;  /* 0x000000000000794d */ /* 0x000fea0003800000 */
.L_x_10:
[----:B------:R-:W-:-:S13]  /*16eb0*/  ISETP.NE.AND P0, PT, RZ, UR6, PT ;  /* 0x00000006ff007c0c */ /* 0x000fda000bf05270 */
[----:B------:R-:W-:Y:S05]  /*16ec0*/  @P0 EXIT ;  /* 0x000000000000094d */ /* 0x000fea0003800000 */
[----:B------:R-:W-:-:S13]  /*16ed0*/  ELECT P0, URZ, PT ;  /* 0x00000000003f782f */ /* 0x000fda0003800000 */
[----:B------:R-:W-:Y:S05]  /*16ee0*/  @!P0 BRA `(.L_x_525) ;  /* 0x0000000800808947 */ /* 0x000fea0003800000 */
[----:B------:R-:W-:-:S06]  /*16ef0*/  UISETP.GE.AND UP0, UPT, UR51, 0x1, UPT ;  /* 0x000000013300788c */ /* 0x000fcc000bf06270 */
[----:B------:R-:W-:-:S13]  /*16f00*/  PLOP3.LUT P0, PT, PT, PT, UP0, 0x80, 0x0 ;  /* 0x000000000000781c */ /* 0x000fda0003f0f008 */
[----:B------:R-:W-:Y:S05]  /*16f10*/  @!P0 BRA `(.L_x_525) ;  /* 0x0000000800748947 */ /* 0x000fea0003800000 */
[----:B------:R-:W0:Y:S01]  /*16f20*/  S2R R4, SR_CTAID.X ;  /* 0x0000000000047919 */ /* 0x000e220000002500 */
[----:B------:R-:W1:Y:S01]  /*16f30*/  LDC.64 R2, c[0x0][0x4f8] ;  /* 0x00013e00ff027b82 */ /* 0x000e620000000a00 */
[----:B------:R-:W-:Y:S01]  /*16f40*/  ULDC.64 UR4, c[0x0][0x4c0] ;  /* 0x0001300000047ab9 */ /* 0x000fe20000000a00 */
[----:B------:R-:W-:Y:S01]  /*16f50*/  ULDC UR6, c[0x0][0x4c8] ;  /* 0x0001320000067ab9 */ /* 0x000fe20000000800 */
[----:B------:R-:W-:Y:S01]  /*16f60*/  LOP3.LUT P0, RZ, R7, 0x1f, RZ, 0xc0, !PT ;  /* 0x0000001f07ff7812 */ /* 0x000fe2000780c0ff */
[----:B------:R-:W-:Y:S01]  /*16f70*/  IMAD.U32 R7, RZ, RZ, UR4 ;  /* 0x00000004ff077e24 */ /* 0x000fe2000f8e00ff */
[----:B------:R-:W-:Y:S01]  /*16f80*/  UIADD3 UR4, UR39, 0x1, URZ ;  /* 0x0000000127047890 */ /* 0x000fe2000fffe03f */
[----:B------:R-:W-:Y:S01]  /*16f90*/  IMAD.U32 R9, RZ, RZ, UR6 ;  /* 0x00000006ff097e24 */ /* 0x000fe2000f8e00ff */
[C---:B------:R-:W-:Y:S01]  /*16fa0*/  ISETP.NE.AND P2, PT, R5.reuse, RZ, PT ;  /* 0x000000ff0500720c */ /* 0x040fe20003f45270 */
[----:B------:R-:W2:Y:S01]  /*16fb0*/  LDC R0, c[0x0][0x500] ;  /* 0x00014000ff007b82 */ /* 0x000ea20000000800 */
[----:B------:R-:W-:Y:S01]  /*16fc0*/  IMAD.U32 R8, RZ, RZ, UR5 ;  /* 0x00000005ff087e24 */ /* 0x000fe2000f8e00ff */
[----:B------:R-:W-:Y:S01]  /*16fd0*/  ISETP.NE.OR P0, PT, R5, RZ, !P0 ;  /* 0x000000ff0500720c */ /* 0x000fe20004705670 */
[----:B------:R-:W-:-:S02]  /*16fe0*/  IMAD.U32 R10, RZ, RZ, UR36 ;  /* 0x00000024ff0a7e24 */ /* 0x000fc4000f8e00ff */
[----:B------:R-:W-:Y:S02]  /*16ff0*/  IMAD.MOV.U32 R15, RZ, RZ, RZ ;  /* 0x000000ffff0f7224 */ /* 0x000fe400078e00ff */
[----:B------:R-:W-:Y:S02]  /*17000*/  IMAD.SHL.U32 R10, R10, 0x80, RZ ;  /* 0x000000800a0a7824 */ /* 0x000fe400078e00ff */
[----:B------:R-:W-:Y:S02]  /*17010*/  IMAD.U32 R16, RZ, RZ, UR4 ;  /* 0x00000004ff107e24 */ /* 0x000fe4000f8e00ff */
[----:B------:R-:W-:Y:S02]  /*17020*/  VIADD R17, R10, 0x40 ;  /* 0x000000400a117836 */ /* 0x000fe40000000000 */
[----:B-1----:R-:W-:Y:S02]  /*17030*/  IMAD R6, R7, UR37, R2 ;  /* 0x0000002507067c24 */ /* 0x002fe4000f8e0202 */
[----:B------:R-:W-:-:S02]  /*17040*/  IMAD R7, R8, UR38, R3 ;  /* 0x0000002608077c24 */ /* 0x000fc4000f8e0203 */
[----:B------:R-:W-:Y:S02]  /*17050*/  IMAD.MOV.U32 R2, RZ, RZ, 0x1 ;  /* 0x00000001ff027424 */ /* 0x000fe400078e00ff */
[----:B------:R-:W-:Y:S02]  /*17060*/  IMAD.MOV.U32 R3, RZ, RZ, RZ ;  /* 0x000000ffff037224 */ /* 0x000fe400078e00ff */
[----:B--2---:R-:W-:Y:S02]  /*17070*/  IMAD R9, R9, UR23, R0 ;  /* 0x0000001709097c24 */ /* 0x004fe4000f8e0200 */
[----:B------:R-:W-:Y:S02]  /*17080*/  IMAD.U32 R0, RZ, RZ, UR15 ;  /* 0x0000000fff007e24 */ /* 0x000fe4000f8e00ff */
[----:B0-----:R-:W-:-:S03]  /*17090*/  IMAD.SHL.U32 R8, R4, 0x100, RZ ;  /* 0x0000010004087824 */ /* 0x001fc600078e00ff */
[----:B------:R-:W-:Y:S01]  /*170a0*/  LOP3.LUT R0, R0, 0x2, RZ, 0xfc, !PT ;  /* 0x0000000200007812 */ /* 0x000fe200078efcff */
[C---:B------:R-:W-:Y:S02]  /*170b0*/  VIADD R11, R8.reuse, 0x40 ;  /* 0x00000040080b7836 */ /* 0x040fe40000000000 */
[C---:B------:R-:W-:Y:S02]  /*170c0*/  VIADD R13, R8.reuse, 0x80 ;  /* 0x00000080080d7836 */ /* 0x040fe40000000000 */
[----:B------:R-:W-:-:S07]  /*170d0*/  VIADD R14, R8, 0xc0 ;  /* 0x000000c0080e7836 */ /* 0x000fce0000000000 */
.L_x_529:
[----:B------:R-:W0:Y:S01]  /*170e0*/  S2R R5, SR_CgaCtaId ;  /* 0x0000000000057919 */ /* 0x000e220000008800 */
[----:B------:R-:W-:-:S04]  /*170f0*/  MOV R4, 0x400 ;  /* 0x0000040000047802 */ /* 0x000fc80000000f00 */
[----:B0-----:R-:W-:Y:S02]  /*17100*/  LEA R12, R5, R4, 0x18 ;  /* 0x00000004050c7211 */ /* 0x001fe400078ec0ff */
[----:B------:R-:W-:-:S03]  /*17110*/  SHF.L.U32 R4, R2, 0x1f, RZ ;  /* 0x0000001f02047819 */ /* 0x000fc600000006ff */
[----:B------:R-:W-:-:S07]  /*17120*/  IMAD R5, R3, 0x8, R12 ;  /* 0x0000000803057824 */ /* 0x000fce00078e020c */
.L_x_526:
[----:B0-----:R0:W1:Y:S02]  /*17130*/  SYNCS.PHASECHK.TRANS64.TRYWAIT P1, [R5+URZ+0x36048], R4 ;  /* 0x03604804050075a7 */ /* 0x001064000802017f */
[----:B-1----:R-:W-:Y:S05]  /*17140*/  @!P1 NANOSLEEP.SYNCS 0x989680 ;  /* 0x009896800000995d */ /* 0x002fea0003900000 */
[----:B------:R-:W1:Y:S02]  /*17150*/  @!P1 SYNCS.PHASECHK.TRANS64 P1, [R5+URZ+0x36048], R4 ;  /* 0x03604804050095a7 */ /* 0x000e64000802007f */
[----:B-1----:R-:W-:Y:S05]  /*17160*/  @!P1 BRA `(.L_x_526) ;  /* 0xfffffffc00f09947 */ /* 0x002fea000383ffff */
[----:B0-----:R-:W0:Y:S02]  /*17170*/  @!P2 LDC R4, c[0x0][0x580] ;  /* 0x00016000ff04ab82 */ /* 0x001e240000000800 */
[----:B0-----:R0:W-:Y:S02]  /*17180*/  @!P2 SYNCS.ARRIVE.TRANS64 RZ, [R5+URZ+0x36000], R4 ;  /* 0x0360000405ffa9a7 */ /* 0x0011e4000800003f */
[----:B0-----:R-:W-:-:S04]  /*17190*/  PRMT R4, R0, 0x9910, RZ ;  /* 0x0000991000047816 */ /* 0x001fc800000000ff */
[----:B------:R-:W-:-:S13]  /*171a0*/  ISETP.NE.AND P1, PT, R4, 0x2, PT ;  /* 0x000000020400780c */ /* 0x000fda0003f25270 */
[----:B------:R-:W-:Y:S05]  /*171b0*/  @P1 BRA `(.L_x_527) ;  /* 0x0000000000041947 */ /* 0x000fea0003800000 */
[----:B------:R-:W-:Y:S01]  /*171c0*/  BPT.TRAP 0x1 ;  /* 0x000000040000795c */ /* 0x000fe20000300000 */
.L_x_527:
[----:B------:R-:W-:Y:S05]  /*171d0*/  @P0 BRA `(.L_x_528) ;  /* 0x0000000000040947 */ /* 0x000fea0003800000 */
[----:B------:R-:W-:Y:S01]  /*171e0*/  BPT.TRAP 0x1 ;  /* 0x000000040000795c */ /* 0x000fe20000300000 */
.L_x_528:
[----:B------:R-:W-:Y:S01]  /*171f0*/  ULDC UR11, c[0x0][0x490] ;  /* 0x00012400000b7ab9 */ /* 0x000fe20000000800 */
[----:B------:R-:W-:Y:S01]  /*17200*/  R2UR UR6, R15 ;  /* 0x000000000f0672ca */ /* 0x000fe200000e0000 */
[----:B------:R-:W-:Y:S01]  /*17210*/  UISETP.NE.AND UP0, UPT, UR11, 0x1, UPT ;  /* 0x000000010b00788c */ /* 0x000fe2000bf05270 */
[----:B------:R-:W-:Y:S01]  /*17220*/  LEA R4, R3, 0x800, 0xd ;  /* 0x0000080003047811 */ /* 0x000fe200078e68ff */
[----:B------:R-:W-:Y:S01]  /*17230*/  ULDC UR10, c[0x0][0x49c] ;  /* 0x00012700000a7ab9 */ /* 0x000fe20000000800 */
[----:B------:R-:W-:Y:S01]  /*17240*/  R2UR UR19, R5 ;  /* 0x00000000051372ca */ /* 0x000fe200000e0000 */
[----:B------:R-:W-:Y:S01]  /*17250*/  UISETP.NE.AND UP1, UPT, UR10, 0x1, UPT ;  /* 0x000000010a00788c */ /* 0x000fe2000bf25270 */
[C---:B------:R-:W-:Y:S01]  /*17260*/  IMAD R5, R3.reuse, 0x2000, R12 ;  /* 0x0000200003057824 */ /* 0x040fe200078e020c */
[----:B------:R-:W-:Y:S01]  /*17270*/  ULDC UR33, c[0x0][0x4a8] ;  /* 0x00012a0000217ab9 */ /* 0x000fe20000000800 */
[----:B------:R-:W-:Y:S01]  /*17280*/  IMAD R4, R3, -0x1000, R4 ;  /* 0xfffff00003047824 */ /* 0x000fe200078e0204 */
[----:B------:R-:W-:Y:S01]  /*17290*/  UIADD3 UR11, -UR11, URZ, URZ ;  /* 0x0000003f0b0b7290 */ /* 0x000fe2000fffe13f */
[----:B------:R-:W-:Y:S01]  /*172a0*/  VIADD R16, R16, 0xffffffff ;  /* 0xffffffff10107836 */ /* 0x000fe20000000000 */
[----:B------:R-:W-:Y:S01]  /*172b0*/  ULDC UR14, c[0x0][0x4cc] ;  /* 0x00013300000e7ab9 */ /* 0x000fe20000000800 */
[----:B------:R-:W-:Y:S01]  /*172c0*/  @UP0 ULDC UR4, c[0x0][0x494] ;  /* 0x0001250000040ab9 */ /* 0x000fe20000000800 */
[----:B------:R-:W-:Y:S01]  /*172d0*/  @UP0 ULDC UR8, c[0x0][0x494] ;  /* 0x0001250000080ab9 */ /* 0x000fe20000000800 */
[----:B------:R-:W-:Y:S01]  /*172e0*/  UIMAD.WIDE.U32 UR4, UR6, UR4, URZ ;  /* 0x00000004060472a5 */ /* 0x000fe2000f8e003f */
[----:B------:R-:W-:Y:S01]  /*172f0*/  IMAD R4, R4, 0x2, R12 ;  /* 0x0000000204047824 */ /* 0x000fe200078e020c */
[----:B------:R-:W-:Y:S01]  /*17300*/  @UP0 ULDC UR7, c[0x0][0x498] ;  /* 0x0001260000070ab9 */ /* 0x000fe20000000800 */
[----:B------:R-:W-:Y:S01]  /*17310*/  UMOV UR18, UR6 ;  /* 0x0000000600127c82 */ /* 0x000fe20008000000 */
[----:B------:R-:W-:Y:S01]  /*17320*/  UIMAD.WIDE.U32 UR8, UR6, UR8, URZ ;  /* 0x00000008060872a5 */ /* 0x000fe2000f8e003f */
[----:B------:R-:W-:Y:S01]  /*17330*/  ISETP.GT.AND P3, PT, R16, 0x1, PT ;  /* 0x000000011000780c */ /* 0x000fe20003f64270 */
[----:B------:R-:W-:Y:S01]  /*17340*/  @UP0 USHF.R.U32.HI UR6, URZ, UR7, UR5 ;  /* 0x000000073f060299 */ /* 0x000fe20008011605 */
[----:B------:R-:W-:Y:S01]  /*17350*/  R2UR UR7, R15 ;  /* 0x000000000f0772ca */ /* 0x000fe200000e0000 */
[----:B------:R-:W-:Y:S01]  /*17360*/  @UP1 ULDC.64 UR16, c[0x0][0x4a0] ;  /* 0x0001280000101ab9 */ /* 0x000fe20000000a00 */
[----:B------:R-:W-:Y:S01]  /*17370*/  @UP0 ULDC UR12, c[0x0][0x498] ;  /* 0x00012600000c0ab9 */ /* 0x000fe20000000800 */
[----:B------:R-:W-:Y:S01]  /*17380*/  UIMAD.WIDE.U32 UR4, UR6, UR16, URZ ;  /* 0x00000010060472a5 */ /* 0x000fe2000f8e003f */
[----:B------:R-:W-:Y:S01]  /*17390*/  R2UR UR8, R12 ;  /* 0x000000000c0872ca */ /* 0x000fe200000e0000 */
[----:B------:R-:W-:Y:S01]  /*173a0*/  @UP0 USHF.R.U32.HI UR18, URZ, UR12, UR9 ;  /* 0x0000000c3f120299 */ /* 0x000fe20008011609 */
[----:B------:R-:W-:Y:S01]  /*173b0*/  R2UR UR16, R5 ;  /* 0x00000000051072ca */ /* 0x000fe200000e0000 */
[----:B------:R-:W-:Y:S01]  /*173c0*/  @UP1 ULDC.64 UR20, c[0x0][0x4a0] ;  /* 0x0001280000141ab9 */ /* 0x000fe20000000a00 */
[----:B------:R-:W-:Y:S01]  /*173d0*/  UISETP.NE.AND UP0, UPT, UR33, 0x1, UPT ;  /* 0x000000012100788c */ /* 0x000fe2000bf05270 */
[----:B------:R-:W-:Y:S01]  /*173e0*/  VIADD R15, R15, 0x20 ;  /* 0x000000200f0f7836 */ /* 0x000fe20000000000 */
[C---:B------:R-:W-:Y:S01]  /*173f0*/  R2UR UR4, R3.reuse ;  /* 0x00000000030472ca */ /* 0x040fe200000e0000 */
[----:B------:R-:W-:Y:S01]  /*17400*/  UIMAD.WIDE.U32 UR12, UR18, UR20, URZ ;  /* 0x00000014120c72a5 */ /* 0x000fe2000f8e003f */
[----:B------:R-:W-:Y:S01]  /*17410*/  VIADD R3, R3, 0x1 ;  /* 0x0000000103037836 */ /* 0x000fe20000000000 */
[----:B------:R-:W-:Y:S01]  /*17420*/  UMOV UR9, UR6 ;  /* 0x0000000600097c82 */ /* 0x000fe20008000000 */
[----:B------:R-:W-:-:S02]  /*17430*/  @UP1 USHF.R.U32.HI UR9, URZ, UR17, UR5 ;  /* 0x000000113f091299 */ /* 0x000fc40008011605 */
[----:B------:R-:W-:Y:S01]  /*17440*/  UIADD3 UR5, UR19, 0x36000, URZ ;  /* 0x0003600013057890 */ /* 0x000fe2000fffe03f */
[----:B------:R-:W-:Y:S01]  /*17450*/  ISETP.NE.AND P1, PT, R3, 0x9, PT ;  /* 0x000000090300780c */ /* 0x000fe20003f25270 */
[----:B------:R-:W-:Y:S01]  /*17460*/  UMOV UR17, UR18 ;  /* 0x0000001200117c82 */ /* 0x000fe20008000000 */
[----:B------:R-:W-:Y:S02]  /*17470*/  @UP1 USHF.R.U32.HI UR17, URZ, UR21, UR13 ;  /* 0x000000153f111299 */ /* 0x000fe4000801160d */
[----:B------:R-:W-:Y:S01]  /*17480*/  UIMAD UR19, UR6, UR11, UR7 ;  /* 0x0000000b061372a4 */ /* 0x000fe2000f8e0207 */
[----:B------:R-:W-:Y:S01]  /*17490*/  SEL R5, RZ, 0x1, P1 ;  /* 0x00000001ff057807 */ /* 0x000fe20000800000 */
[----:B------:R-:W-:Y:S01]  /*174a0*/  ULEA UR4, UR4, UR8, 0xe ;  /* 0x0000000804047291 */ /* 0x000fe2000f8e703f */
[----:B------:R-:W-:Y:S01]  /*174b0*/  R2UR UR8, R4 ;  /* 0x00000000040872ca */ /* 0x000fe200000e0000 */
[----:B------:R-:W-:Y:S01]  /*174c0*/  ULDC.64 UR20, c[0x0][0x198] ;  /* 0x0000660000147ab9 */ /* 0x000fe20000000a00 */
[----:B------:R-:W-:Y:S01]  /*174d0*/  IMAD.U32 R4, R7, 0x20, R6 ;  /* 0x0000002007047824 */ /* 0x000fe200078e0006 */
[----:B------:R-:W-:Y:S01]  /*174e0*/  UIADD3 UR40, UP1, UR20, 0xf0, URZ ;  /* 0x000000f014287890 */ /* 0x000fe2000ff3e03f */
[----:B------:R-:W-:Y:S01]  /*174f0*/  LOP3.LUT R2, R2, R5, RZ, 0x3c, !PT ;  /* 0x0000000502027212 */ /* 0x000fe200078e3cff */
[----:B------:R-:W-:Y:S01]  /*17500*/  UIADD3 UR48, UP2, UR20, 0x1f0, URZ ;  /* 0x000001f014307890 */ /* 0x000fe2000ff5e03f */
[----:B------:R-:W-:Y:S01]  /*17510*/  IMAD.U32 R4, R9, 0x400, R4 ;  /* 0x0000040009047824 */ /* 0x000fe200078e0004 */
[----:B------:R-:W-:Y:S01]  /*17520*/  UIMAD UR11, UR18, UR11, UR7 ;  /* 0x0000000b120b72a4 */ /* 0x000fe2000f8e0207 */
[----:B------:R-:W-:Y:S01]  /*17530*/  SEL R3, R3, RZ, P1 ;  /* 0x000000ff03037207 */ /* 0x000fe20000800000 */
[----:B------:R-:W-:Y:S01]  /*17540*/  @UP0 ULDC UR20, c[0x0][0x4ac] ;  /* 0x00012b0000140ab9 */ /* 0x000fe20000000800 */
[----:B------:R-:W-:Y:S01]  /*17550*/  UIADD3.X UR41, URZ, UR21, URZ, UP1, !UPT ;  /* 0x000000153f297290 */ /* 0x000fe20008ffe43f */
[----:B------:R-:W-:Y:S01]  /*17560*/  R2UR UR50, R4 ;  /* 0x00000000043272ca */ /* 0x000fe200000e0000 */
[----:B------:R-:W-:Y:S01]  /*17570*/  UIADD3.X UR49, URZ, UR21, URZ, UP2, !UPT ;  /* 0x000000153f317290 */ /* 0x000fe200097fe43f */
[----:B------:R-:W-:Y:S01]  /*17580*/  @UP0 ULDC UR46, c[0x0][0x4ac] ;  /* 0x00012b00002e0ab9 */ /* 0x000fe20000000800 */
[----:B------:R-:W-:Y:S01]  /*17590*/  UIADD3 UR30, -UR9, URZ, URZ ;  /* 0x0000003f091e7290 */ /* 0x000fe2000fffe13f */
[----:B------:R-:W-:Y:S01]  /*175a0*/  ULDC UR22, c[0x0][0x4ec] ;  /* 0x00013b0000167ab9 */ /* 0x000fe20000000800 */
[----:B------:R-:W-:-:S02]  /*175b0*/  UIMAD.WIDE.U32 UR20, UR9, UR20, URZ ;  /* 0x00000014091472a5 */ /* 0x000fc4000f8e003f */
[----:B------:R-:W-:Y:S02]  /*175c0*/  UIADD3 UR52, -UR17, URZ, URZ ;  /* 0x0000003f11347290 */ /* 0x000fe4000fffe13f */
[----:B------:R-:W-:Y:S01]  /*175d0*/  UIMAD.WIDE.U32 UR46, UR17, UR46, URZ ;  /* 0x0000002e112e72a5 */ /* 0x000fe2000f8e003f */
[----:B------:R-:W-:Y:S01]  /*175e0*/  @UP0 ULDC UR26, c[0x0][0x4b0] ;  /* 0x00012c00001a0ab9 */ /* 0x000fe20000000800 */
[----:B------:R-:W-:Y:S02]  /*175f0*/  UIMAD UR19, UR19, UR14, UR22 ;  /* 0x0000000e131372a4 */ /* 0x000fe4000f8e0216 */
[----:B------:R-:W-:Y:S01]  /*17600*/  UIMAD UR11, UR11, UR14, UR22 ;  /* 0x0000000e0b0b72a4 */ /* 0x000fe2000f8e0216 */
[----:B------:R-:W-:Y:S02]  /*17610*/  @UP0 ULDC UR34, c[0x0][0x4b0] ;  /* 0x00012c0000220ab9 */ /* 0x000fe40000000800 */
[----:B------:R-:W-:Y:S01]  /*17620*/  UMOV UR22, UR9 ;  /* 0x0000000900167c82 */ /* 0x000fe20008000000 */
[----:B------:R-:W-:Y:S01]  /*17630*/  UIMAD UR30, UR10, UR30, UR6 ;  /* 0x0000001e0a1e72a4 */ /* 0x000fe2000f8e0206 */
[----:B------:R-:W-:Y:S01]  /*17640*/  R2UR UR6, R8 ;  /* 0x00000000080672ca */ /* 0x000fe200000e0000 */
[----:B------:R-:W-:Y:S01]  /*17650*/  UMOV UR14, UR17 ;  /* 0x00000011000e7c82 */ /* 0x000fe20008000000 */
[----:B------:R-:W-:Y:S01]  /*17660*/  UIMAD UR10, UR10, UR52, UR18 ;  /* 0x000000340a0a72a4 */ /* 0x000fe2000f8e0212 */
[----:B------:R-:W-:Y:S01]  /*17670*/  R2UR UR18, R10 ;  /* 0x000000000a1272ca */ /* 0x000fe200000e0000 */
[----:B------:R-:W-:Y:S01]  /*17680*/  @UP0 USHF.R.U32.HI UR22, URZ, UR26, UR21 ;  /* 0x0000001a3f160299 */ /* 0x000fe20008011615 */
[----:B------:R-:W-:Y:S01]  /*17690*/  R2UR UR26, R11 ;  /* 0x000000000b1a72ca */ /* 0x000fe200000e0000 */
[----:B------:R-:W-:Y:S01]  /*176a0*/  ULDC.64 UR12, c[0x0][0x4d0] ;  /* 0x00013400000c7ab9 */ /* 0x000fe20000000a00 */
[----:B------:R-:W-:Y:S01]  /*176b0*/  ULDC.64 UR44, c[0x0][0x4f0] ;  /* 0x00013c00002c7ab9 */ /* 0x000fe20000000a00 */
[----:B------:R-:W-:Y:S01]  /*176c0*/  @UP0 USHF.R.U32.HI UR14, URZ, UR34, UR47 ;  /* 0x000000223f0e0299 */ /* 0x000fe2000801162f */
[----:B------:R-:W-:Y:S01]  /*176d0*/  R2UR UR34, R14 ;  /* 0x000000000e2272ca */ /* 0x000fe200000e0000 */
[----:B------:R-:W-:Y:S01]  /*176e0*/  UIMAD UR20, UR30, UR12, UR44 ;  /* 0x0000000c1e1472a4 */ /* 0x000fe2000f8e022c */
[----:B------:R-:W-:Y:S01]  /*176f0*/  R2UR UR30, R13 ;  /* 0x000000000d1e72ca */ /* 0x000fe200000e0000 */
[----:B------:R-:W-:Y:S01]  /*17700*/  UIMAD UR12, UR10, UR12, UR44 ;  /* 0x0000000c0a0c72a4 */ /* 0x000fe2000f8e022c */
[----:B------:R-:W-:Y:S01]  /*17710*/  R2UR UR10, R17 ;  /* 0x00000000110a72ca */ /* 0x000fe200000e0000 */
[----:B------:R-:W-:-:S02]  /*17720*/  UIADD3 UR21, -UR22, URZ, URZ ;  /* 0x0000003f16157290 */ /* 0x000fc4000fffe13f */
[----:B------:R-:W-:Y:S02]  /*17730*/  UIADD3 UR44, -UR14, URZ, URZ ;  /* 0x0000003f0e2c7290 */ /* 0x000fe4000fffe13f */
[----:B------:R-:W-:Y:S02]  /*17740*/  UIMAD UR21, UR33, UR21, UR9 ;  /* 0x00000015211572a4 */ /* 0x000fe4000f8e0209 */
[----:B------:R-:W-:Y:S02]  /*17750*/  UIADD3 UR24, UR4, 0x1000, URZ ;  /* 0x0000100004187890 */ /* 0x000fe4000fffe03f */
[----:B------:R-:W-:Y:S02]  /*17760*/  UIMAD UR33, UR33, UR44, UR17 ;  /* 0x0000002c212172a4 */ /* 0x000fe4000f8e0211 */
[----:B------:R-:W-:Y:S02]  /*17770*/  UIADD3 UR28, UR4, 0x2000, URZ ;  /* 0x00002000041c7890 */ /* 0x000fe4000fffe03f */
[----:B------:R-:W-:-:S02]  /*17780*/  UIADD3 UR32, UR4, 0x3000, URZ ;  /* 0x0000300004207890 */ /* 0x000fc4000fffe03f */
[----:B------:R-:W-:Y:S02]  /*17790*/  UIADD3 UR16, UR16, 0x24000, URZ ;  /* 0x0002400010107890 */ /* 0x000fe4000fffe03f */
[----:B------:R-:W-:Y:S02]  /*177a0*/  UIMAD UR21, UR21, UR13, UR45 ;  /* 0x0000000d151572a4 */ /* 0x000fe4000f8e022d */
[----:B------:R-:W-:Y:S02]  /*177b0*/  UPRMT UR50, UR50, 0x5410, URZ ;  /* 0x0000541032327896 */ /* 0x000fe4000800003f */
[----:B------:R-:W-:Y:S02]  /*177c0*/  UIADD3 UR8, UR8, 0x24000, URZ ;  /* 0x0002400008087890 */ /* 0x000fe4000fffe03f */
[----:B------:R-:W-:Y:S01]  /*177d0*/  UIMAD UR13, UR33, UR13, UR45 ;  /* 0x0000000d210d72a4 */ /* 0x000fe2000f8e022d */
[----:B------:R-:W-:Y:S01]  /*177e0*/  UMOV UR42, 0x0 ;  /* 0x00000000002a7882 */ /* 0x000fe20000000000 */
[----:B------:R-:W-:Y:S01]  /*177f0*/  UMOV UR43, 0x10000000 ;  /* 0x10000000002b7882 */ /* 0x000fe20000000000 */
[----:B------:R-:W-:Y:S01]  /*17800*/  UMOV UR27, UR7 ;  /* 0x00000007001b7c82 */ /* 0x000fe20008000000 */
[----:B------:R-:W-:Y:S01]  /*17810*/  UMOV UR25, UR5 ;  /* 0x0000000500197c82 */ /* 0x000fe20008000000 */
[----:B------:R-:W-:Y:S01]  /*17820*/  UMOV UR31, UR7 ;  /* 0x00000007001f7c82 */ /* 0x000fe20008000000 */
[----:B------:R-:W-:Y:S01]  /*17830*/  UMOV UR29, UR5 ;  /* 0x00000005001d7c82 */ /* 0x000fe20008000000 */
[----:B------:R0:W-:Y:S01]  /*17840*/  UTMALDG.2D [UR4], [UR40], desc[UR42] ;  /* 0x00002a04280075b4 */ /* 0x0001e20008009000 */
[----:B------:R-:W-:Y:S01]  /*17850*/  UMOV UR35, UR7 ;  /* 0x0000000700237c82 */ /* 0x000fe20008000000 */
[----:B------:R-:W-:Y:S01]  /*17860*/  UMOV UR33, UR5 ;  /* 0x0000000500217c82 */ /* 0x000fe20008000000 */
[----:B------:R-:W-:Y:S01]  /*17870*/  UMOV UR17, UR5 ;  /* 0x0000000500117c82 */ /* 0x000fe20008000000 */
[----:B------:R-:W-:Y:S01]  /*17880*/  UMOV UR9, UR5 ;  /* 0x0000000500097c82 */ /* 0x000fe20008000000 */
[----:B------:R0:W-:Y:S01]  /*17890*/  UTMALDG.2D [UR24], [UR40], desc[UR42] ;  /* 0x00002a18280075b4 */ /* 0x0001e20008009000 */
[----:B------:R0:W-:Y:S01]  /*178a0*/  UTMALDG.2D [UR28], [UR40], desc[UR42] ;  /* 0x00002a1c280075b4 */ /* 0x0001e20008009000 */
[----:B------:R0:W-:Y:S01]  /*178b0*/  UTMALDG.2D [UR32], [UR40], desc[UR42] ;  /* 0x00002a20280075b4 */ /* 0x0001e20008009000 */
[----:B------:R0:W-:Y:S01]  /*178c0*/  UTMALDG.5D.IM2COL [UR16], [UR48], UR50 ;  /* 0x00000010300073b4 */ /* 0x0001e20008060032 */
[----:B------:R0:W-:Y:S02]  /*178d0*/  UTMALDG.5D.IM2COL [UR8], [UR48], UR50 ;  /* 0x00000008300073b4 */ /* 0x0001e40008060032 */
[----:B0-----:R-:W-:Y:S05]  /*178e0*/  @P3 BRA `(.L_x_529) ;  /* 0xfffffff400fc3947 */ /* 0x001fea000383ffff */
.L_x_525:
[----:B------:R-:W-:Y:S01]  /*178f0*/  UISETP.GE.U32.AND UP1, UPT, UR39, 0x9, UPT ;  /* 0x000000092700788c */ /* 0x000fe2000bf26070 */
[----:B------:R-:W-:-:S05]  /*17900*/  IMAD.MOV.U32 R0, RZ, RZ, 0x1 ;  /* 0x00000001ff007424 */ /* 0x000fca00078e00ff */
[----:B------:R-:W-:-:S05]  /*17910*/  PLOP3.LUT P0, PT, PT, PT, UP1, 0x80, 0x0 ;  /* 0x000000000000781c */ /* 0x000fca0003f0f018 */
[----:B------:R-:W-:-:S04]  /*17920*/  @UP1 UIMAD.WIDE.U32 UR4, UR39, 0x38e38e39, URZ ;  /* 0x38e38e39270418a5 */ /* 0x000fc8000f8e003f */
[----:B------:R-:W-:-:S04]  /*17930*/  @UP1 USHF.R.U32.HI UR4, URZ, 0x1, UR5 ;  /* 0x000000013f041899 */ /* 0x000fc80008011605 */
[----:B------:R-:W-:-:S04]  /*17940*/  @UP1 ULOP3.LUT UR4, UR4, 0x1, URZ, 0xc0, !UPT ;  /* 0x0000000104041892 */ /* 0x000fc8000f8ec03f */
[----:B------:R-:W-:-:S04]  /*17950*/  @UP1 UISETP.NE.U32.AND UP0, UPT, UR4, 0x1, UPT ;  /* 0x000000010400188c */ /* 0x000fc8000bf05070 */
[----:B------:R-:W-:-:S04]  /*17960*/  @UP1 UISETP.NE.U32.AND.EX UP0, UPT, URZ, URZ, UPT, UP0 ;  /* 0x0000003f3f00128c */ /* 0x000fc8000bf05100 */
[----:B------:R-:W-:-:S06]  /*17970*/  @UP1 USEL UR4, URZ, 0x1, !UP0 ;  /* 0x000000013f041887 */ /* 0x000fcc000c000000 */
[----:B------:R-:W-:Y:S01]  /*17980*/  @P0 IMAD.U32 R0, RZ, RZ, UR4 ;  /* 0x00000004ff000e24 */ /* 0x000fe2000f8e00ff */
[----:B------:R-:W-:Y:S05]  /*17990*/  WARPSYNC.ALL ;  /* 0x0000000000007948 */ /* 0x000fea0003800000 */
[----:B------:R-:W-:-:S13]  /*179a0*/  ELECT P0, URZ, PT ;  /* 0x00000000003f782f */ /* 0x000fda0003800000 */
[----:B------:R-:W-:Y:S05]  /*179b0*/  @!P0 EXIT ;  /* 0x000000000000894d */ /* 0x000fea0003800000 */
[----:B------:R-:W-:-:S04]  /*179c0*/  ULOP3.LUT UR15, UR15, 0x2, URZ, 0xfc, !UPT ;  /* 0x000000020f0f7892 */ /* 0x000fc8000f8efc3f */
[----:B------:R-:W-:-:S06]  /*179d0*/  UISETP.NE.AND UP0, UPT, UR15, 0x3, UPT ;  /* 0x000000030f00788c */ /* 0x000fcc000bf05270 */
[----:B------:R-:W-:-:S13]  /*179e0*/  PLOP3.LUT P0, PT, PT, PT, UP0, 0x80, 0x0 ;  /* 0x000000000000781c */ /* 0x000fda0003f0f008 */
[----:B------:R-:W-:Y:S05]  /*179f0*/  @!P0 BRA `(.L_x_530) ;  /* 0x0000000000048947 */ /* 0x000fea0003800000 */
[----:B------:R-:W-:Y:S01]  /*17a00*/  BPT.TRAP 0x1 ;  /* 0x000000040000795c */ /* 0x000fe20000300000 */
.L_x_530:
[----:B------:R-:W0:Y:S01]  /*17a10*/  S2UR UR7, SR_CgaCtaId ;  /* 0x00000000000779c3 */ /* 0x000e220000008800 */
[----:B------:R-:W-:Y:S01]  /*17a20*/  UIMAD.WIDE.U32 UR4, UR39, 0x38e38e39, URZ ;  /* 0x38e38e39270478a5 */ /* 0x000fe2000f8e003f */
[----:B------:R-:W-:Y:S01]  /*17a30*/  SHF.L.U32 R2, R0, 0x1f, RZ ;  /* 0x0000001f00027819 */ /* 0x000fe200000006ff */
[----:B------:R-:W-:Y:S02]  /*17a40*/  UMOV UR6, 0x400 ;  /* 0x0000040000067882 */ /* 0x000fe40000000000 */
[----:B------:R-:W-:-:S04]  /*17a50*/  USHF.R.U32.HI UR4, URZ, 0x1, UR5 ;  /* 0x000000013f047899 */ /* 0x000fc80008011605 */
[----:B------:R-:W-:Y:S02]  /*17a60*/  UIMAD UR39, UR4, -0x9, UR39 ;  /* 0xfffffff7042778a4 */ /* 0x000fe4000f8e0227 */
[----:B0-----:R-:W-:-:S04]  /*17a70*/  ULEA UR6, UR7, UR6, 0x18 ;  /* 0x0000000607067291 */ /* 0x001fc8000f8ec03f */
[----:B------:R-:W-:-:S04]  /*17a80*/  UIADD3 UR4, UR6, 0x36048, URZ ;  /* 0x0003604806047890 */ /* 0x000fc8000fffe03f */
[----:B------:R-:W-:-:S12]  /*17a90*/  ULEA UR5, UR39, UR4, 0x3 ;  /* 0x0000000427057291 */ /* 0x000fd8000f8e183f */
.L_x_531:
[----:B0-----:R-:W-:-:S04]  /*17aa0*/  IMAD.U32 R3, RZ, RZ, UR5 ;  /* 0x00000005ff037e24 */ /* 0x001fc8000f8e00ff */
[----:B------:R0:W1:Y:S03]  /*17ab0*/  SYNCS.PHASECHK.TRANS64.TRYWAIT P0, [R3+URZ], R2 ;  /* 0x00000002030075a7 */ /* 0x000066000800017f */
[----:B-1----:R-:W-:Y:S05]  /*17ac0*/  @!P0 NANOSLEEP.SYNCS 0x989680 ;  /* 0x009896800000895d */ /* 0x002fea0003900000 */
[----:B------:R-:W1:Y:S02]  /*17ad0*/  @!P0 SYNCS.PHASECHK.TRANS64 P0, [R3+URZ], R2 ;  /* 0x00000002030085a7 */ /* 0x000e64000800007f */
[----:B-1----:R-:W-:Y:S05]  /*17ae0*/  @!P0 BRA `(.L_x_531) ;  /* 0xfffffffc00ec8947 */ /* 0x002fea000383ffff */
[----:B------:R-:W-:-:S04]  /*17af0*/  UIADD3 UR39, UR39, 0x1, URZ ;  /* 0x0000000127277890 */ /* 0x000fc8000fffe03f */
[----:B------:R-:W-:-:S04]  /*17b00*/  UISETP.NE.AND UP0, UPT, UR39, 0x9, UPT ;  /* 0x000000092700788c */ /* 0x000fc8000bf05270 */
[----:B------:R-:W-:Y:S02]  /*17b10*/  USEL UR5, URZ, 0x1, UP0 ;  /* 0x000000013f057887 */ /* 0x000fe40008000000 */
[----:B------:R-:W-:-:S04]  /*17b20*/  USEL UR39, UR39, URZ, UP0 ;  /* 0x0000003f27277287 */ /* 0x000fc80008000000 */
[----:B0-----:R-:W-:Y:S01]  /*17b30*/  LOP3.LUT R2, R0, UR5, RZ, 0x3c, !PT ;  /* 0x0000000500027c12 */ /* 0x001fe2000f8e3cff */
[----:B------:R-:W-:-:S03]  /*17b40*/  ULEA UR6, UR39, UR4, 0x3 ;  /* 0x0000000427067291 */ /* 0x000fc6000f8e183f */
[----:B------:R-:W-:-:S09]  /*17b50*/  SHF.L.U32 R0, R2, 0x1f, RZ ;  /* 0x0000001f02007819 */ /* 0x000fd200000006ff */
.L_x_532:
        /* <DEDUP_REMOVED lines=9> */
[----:B------:R-:W-:Y:S01]  /*17bf0*/  LOP3.LUT R2, R2, UR5, RZ, 0x3c, !PT ;  /* 0x0000000502027c12 */ /* 0x000fe2000f8e3cff */
[----:B------:R-:W-:-:S03]  /*17c00*/  ULEA UR6, UR39, UR4, 0x3 ;  /* 0x0000000427067291 */ /* 0x000fc6000f8e183f */
[----:B0-----:R-:W-:-:S09]  /*17c10*/  SHF.L.U32 R0, R2, 0x1f, RZ ;  /* 0x0000001f02007819 */ /* 0x001fd200000006ff */
.L_x_533:
        /* <DEDUP_REMOVED lines=12> */
.L_x_534:
        /* <DEDUP_REMOVED lines=12> */
.L_x_535:
        /* <DEDUP_REMOVED lines=12> */
.L_x_536:
        /* <DEDUP_REMOVED lines=12> */
.L_x_537:
        /* <DEDUP_REMOVED lines=12> */
.L_x_538:
        /* <DEDUP_REMOVED lines=12> */
.L_x_539:
[----:B0-----:R-:W-:-:S04]  /*180a0*/  IMAD.U32 R3, RZ, RZ, UR39 ;  /* 0x00000027ff037e24 */ /* 0x001fc8000f8e00ff */
[----:B------:R0:W1:Y:S03]  /*180b0*/  SYNCS.PHASECHK.TRANS64.TRYWAIT P0, [R3+URZ], R0 ;  /* 0x00000000030075a7 */ /* 0x000066000800017f */
[----:B-1----:R-:W-:Y:S05]  /*180c0*/  @!P0 NANOSLEEP.SYNCS 0x989680 ;  /* 0x009896800000895d */ /* 0x002fea0003900000 */
[----:B------:R-:W1:Y:S02]  /*180d0*/  @!P0 SYNCS.PHASECHK.TRANS64 P0, [R3+URZ], R0 ;  /* 0x00000000030085a7 */ /* 0x000e64000800007f */
[----:B-1----:R-:W-:Y:S05]  /*180e0*/  @P0 EXIT ;  /* 0x000000000000094d */ /* 0x002fea0003800000 */
[----:B------:R-:W-:Y:S05]  /*180f0*/  BRA `(.L_x_539) ;  /* 0xfffffffc00e87947 */ /* 0x000fea000383ffff */
.L_x_540:
[----:B------:R-:W-:-:S00]  /*18100*/  BRA `(.L_x_540) ;  /* 0xfffffffc00fc7947 */ /* 0x000fc0000383ffff */
[----:B------:R-:W-:-:S00]  /*18110*/  NOP ;  /* 0x0000000000007918 */ /* 0x000fc00000000000 */
        /* <DEDUP_REMOVED lines=14> */
.L_x_541:


//--------------------- .nv.shared._ZN7cutlass13device_kernelINS_4conv6kernel13ConvUniversalINS1_16ConvProblemShapeILNS1_8OperatorE2ELi3EEENS1_10collective14CollectiveConvINS1_46MainloopSm90TmaGmmaWarpSpecializedImplicitGemmILS5_2ELi9ELi3EN4cute5tupleIJNSA_1CILi1EEESD_SD_EEENS1_36KernelImplicitTmaWarpSpecializedSm90ELi1EEENSB_IJNSC_ILi256EEENSB_IJNSC_ILi128EEEEEENSB_IJNSC_ILi32EEEEEEEEENS_6half_tESN_NSA_8TiledMMAINSA_8MMA_AtomIJNSA_4SM904GMMA26MMA_64x128x16_F32F16F16_SSILNSR_5MajorE1ELST_1ELNSR_7ScaleInE1ELSU_1EEEEEENSA_6LayoutISE_NSB_IJNSC_ILi0EEESY_SY_EEEEENSB_IJNSA_10UnderscoreES11_S11_EEEEENS7_6detail26Sm90ImplicitGemmTileTraitsINSA_13SM90_TMA_LOADENSA_14ComposedLayoutINSA_7SwizzleILi3ELi4ELi3EEENSA_18smem_ptr_flag_bitsILi16EEENSX_INSB_IJNSB_IJNSC_ILi64EEENSC_ILi4EEEEEENSB_IJNSC_ILi8EEES1D_EEENSB_IJSD_NSC_ILi9EEEEEEEEENSB_IJNSB_IJSD_NSC_ILi2048EEEEEENSB_IJS1C_NSC_ILi512EEEEEENSB_IJSY_NSC_ILi8192EEEEEEEEEEEEEvEENS15_INSA_20SM90_TMA_LOAD_IM2COLENS17_IS19_S1B_NSX_INSB_IJNSB_IJS1C_NSC_ILi2EEEEEES1G_S1I_EEENSB_IJS1L_S1N_NSB_IJSY_NSC_ILi4096EEEEEEEEEEEEEvEEEENS_8epilogue10collective6detail29Sm90TmaWarpSpecializedAdapterINS26_15DefaultEpilogueISN_NSB_IJlNSB_IJSD_lllEEESY_EEES2B_NS25_6thread17LinearCombinationISN_Li1EffLNS2C_9ScaleType4KindE0ELNS_15FloatRoundStyleE2ESN_EENS_4gemm15EpilogueDefaultEEEEEvvEEEEvNT_6ParamsE --------------------------
	.section	.nv.shared._ZN7cutlass13device_kernelINS_4conv6kernel13ConvUniversalINS1_16ConvProblemShapeILNS1_8OperatorE2ELi3EEENS1_10collective14CollectiveConvINS1_46MainloopSm90TmaGmmaWarpSpecializedImplicitGemmILS5_2ELi9ELi3EN4cute5tupleIJNSA_1CILi1EEESD_SD_EEENS1_36KernelImplicitTmaWarpSpecializedSm90ELi1EEENSB_IJNSC_ILi256EEENSB_IJNSC_ILi128EEEEEENSB_IJNSC_ILi32EEEEEEEEENS_6half_tESN_NSA_8TiledMMAINSA_8MMA_AtomIJNSA_4SM904GMMA26MMA_64x128x16_F32F16F16_SSILNSR_5MajorE1ELST_1ELNSR_7ScaleInE1ELSU_1EEEEEENSA_6LayoutISE_NSB_IJNSC_ILi0EEESY_SY_EEEEENSB_IJNSA_10UnderscoreES11_S11_EEEEENS7_6detail26Sm90ImplicitGemmTileTraitsINSA_13SM90_TMA_LOADENSA_14ComposedLayoutINSA_7SwizzleILi3ELi4ELi3EEENSA_18smem_ptr_flag_bitsILi16EEENSX_INSB_IJNSB_IJNSC_ILi64EEENSC_ILi4EEEEEENSB_IJNSC_ILi8EEES1D_EEENSB_IJSD_NSC_ILi9EEEEEEEEENSB_IJNSB_IJSD_NSC_ILi2048EEEEEENSB_IJS1C_NSC_ILi512EEEEEENSB_IJSY_NSC_ILi8192EEEEEEEEEEEEEvEENS15_INSA_20SM90_TMA_LOAD_IM2COLENS17_IS19_S1B_NSX_INSB_IJNSB_IJS1C_NSC_ILi2EEEEEES1G_S1I_EEENSB_IJS1L_S1N_NSB_IJSY_NSC_ILi4096EEEEEEEEEEEEEvEEEENS_8epilogue10collective6detail29Sm90TmaWarpSpecializedAdapterINS26_15DefaultEpilogueISN_NSB_IJlNSB_IJSD_lllEEESY_EEES2B_NS25_6thread17LinearCombinationISN_Li1EffLNS2C_9ScaleType4KindE0ELNS_15FloatRoundStyleE2ESN_EENS_4gemm15EpilogueDefaultEEEEEvvEEEEvNT_6ParamsE,"aw",@nobits
	.sectionflags	@""
	.align	16
	.zero		1024


//--------------------- .nv.shared.reserved.0     --------------------------
	.section	.nv.shared.reserved.0,"aw",@nobits
	.weak		__nv_reservedSMEM_offset_0_alias
	.size		__nv_reservedSMEM_offset_0_alias, 0, 0
	.other		__nv_reservedSMEM_offset_0_alias,@"STO_CUDA_RESERVED_SHARED STV_DEFAULT"
__nv_reservedSMEM_offset_0_alias:
	.zero		0


//--------------------- .nv.global                --------------------------
	.section	.nv.global,"aw",@nobits
.nv.global:
	.type		_ZN39_INTERNAL_60f4e3d7_4_k_cu_43ab7661_27864cute1_E,@object
	.size		_ZN39_INTERNAL_60f4e3d7_4_k_cu_43ab7661_27864cute1_E,(_ZN39_INTERNAL_60f4e3d7_4_k_cu_43ab7661_27864cuda3std3__45__cpo6cbeginE - _ZN39_INTERNAL_60f4e3d7_4_k_cu_43ab7661_27864cute1_E)
_ZN39_INTERNAL_60f4e3d7_4_k_cu_43ab7661_27864cute1_E:
	.zero		1
	.type		_ZN39_INTERNAL_60f4e3d7_4_k_cu_43ab7661_27864cuda3std3__45__cpo6cbeginE,@object
	.size		_ZN39_INTERNAL_60f4e3d7_4_k_cu_43ab7661_27864cuda3std3__45__cpo6cbeginE,(_ZN39_INTERNAL_60f4e3d7_4_k_cu_43ab7661_27864cuda3std3__48in_placeE - _ZN39_INTERNAL_60f4e3d7_4_k_cu_43ab7661_27864cuda3std3__45__cpo6cbeginE)
_ZN39_INTERNAL_60f4e3d7_4_k_cu_43ab7661_27864cuda3std3__45__cpo6cbeginE:
	.zero		1
	.type		_ZN39_INTERNAL_60f4e3d7_4_k_cu_43ab7661_27864cuda3std3__48in_placeE,@object
	.size		_ZN39_INTERNAL_60f4e3d7_4_k_cu_43ab7661_27864cuda3std3__48in_placeE,(_ZN39_INTERNAL_60f4e3d7_4_k_cu_43ab7661_27864cuda3std6ranges3__45__cpo9iter_moveE - _ZN39_INTERNAL_60f4e3d7_4_k_cu_43ab7661_27864cuda3std3__48in_placeE)
_ZN39_INTERNAL_60f4e3d7_4_k_cu_43ab7661_27864cuda3std3__48in_placeE:
	.zero		1
	.type		_ZN39_INTERNAL_60f4e3d7_4_k_cu_43ab7661_27864cuda3std6ranges3__45__cpo9iter_moveE,@object
	.size		_ZN39_INTERNAL_60f4e3d7_4_k_cu_43ab7661_27864cuda3std6ranges3__45__cpo9iter_moveE,(_ZN39_INTERNAL_60f4e3d7_4_k_cu_43ab7661_27864cuda3std3__45__cpo5beginE - _ZN39_INTERNAL_60f4e3d7_4_k_cu_43ab7661_27864cuda3std6ranges3__45__cpo9iter_moveE)
_ZN39_INTERNAL_60f4e3d7_4_k_cu_43ab7661_27864cuda3std6ranges3__45__cpo9iter_moveE:
	.zero		1
	.type		_ZN39_INTERNAL_60f4e3d7_4_k_cu_43ab7661_27864cuda3std3__45__cpo5beginE,@object
	.size		_ZN39_INTERNAL_60f4e3d7_4_k_cu_43ab7661_27864cuda3std3__45__cpo5beginE,(_ZN39_INTERNAL_60f4e3d7_4_k_cu_43ab7661_27864cuda3std3__441_GLOBAL__N__60f4e3d7_4_k_cu_43ab7661_27866ignoreE - _ZN39_INTERNAL_60f4e3d7_4_k_cu_43ab7661_27864cuda3std3__45__cpo5beginE)
_ZN39_INTERNAL_60f4e3d7_4_k_cu_43ab7661_27864cuda3std3__45__cpo5beginE:
	.zero		1
	.type		_ZN39_INTERNAL_60f4e3d7_4_k_cu_43ab7661_27864cuda3std3__441_GLOBAL__N__60f4e3d7_4_k_cu_43ab7661_27866ignoreE,@object
	.size		_ZN39_INTERNAL_60f4e3d7_4_k_cu_43ab7661_27864cuda3std3__441_GLOBAL__N__60f4e3d7_4_k_cu_43ab7661_27866ignoreE,(_ZN39_INTERNAL_60f4e3d7_4_k_cu_43ab7661_27864cute7productE - _ZN39_INTERNAL_60f4e3d7_4_k_cu_43ab7661_27864cuda3std3__441_GLOBAL__N__60f4e3d7_4_k_cu_43ab7661_27866ignoreE)
_ZN39_INTERNAL_60f4e3d7_4_k_cu_43ab7661_27864cuda3std3__441_GLOBAL__N__60f4e3d7_4_k_cu_43ab7661_27866ignoreE:
	.zero		1
	.type		_ZN39_INTERNAL_60f4e3d7_4_k_cu_43ab7661_27864cute7productE,@object
	.size		_ZN39_INTERNAL_60f4e3d7_4_k_cu_43ab7661_27864cute7productE,(_ZN39_INTERNAL_60f4e3d7_4_k_cu_43ab7661_27864cuda3std3__45__cpo3endE - _ZN39_INTERNAL_60f4e3d7_4_k_cu_43ab7661_27864cute7productE)
_ZN39_INTERNAL_60f4e3d7_4_k_cu_43ab7661_27864cute7productE:
	.zero		1
	.type		_ZN39_INTERNAL_60f4e3d7_4_k_cu_43ab7661_27864cuda3std3__45__cpo3endE,@object
	.size		_ZN39_INTERNAL_60f4e3d7_4_k_cu_43ab7661_27864cuda3std3__45__cpo3endE,(_ZN39_INTERNAL_60f4e3d7_4_k_cu_43ab7661_27864cuda3std3__419piecewise_constructE - _ZN39_INTERNAL_60f4e3d7_4_k_cu_43ab7661_27864cuda3std3__45__cpo3endE)
_ZN39_INTERNAL_60f4e3d7_4_k_cu_43ab7661_27864cuda3std3__45__cpo3endE:
	.zero		1
	.type		_ZN39_INTERNAL_60f4e3d7_4_k_cu_43ab7661_27864cuda3std3__419piecewise_constructE,@object
	.size		_ZN39_INTERNAL_60f4e3d7_4_k_cu_43ab7661_27864cuda3std3__419piecewise_constructE,(_ZN39_INTERNAL_60f4e3d7_4_k_cu_43ab7661_27864cuda3std3__45__cpo4cendE - _ZN39_INTERNAL_60f4e3d7_4_k_cu_43ab7661_27864cuda3std3__419piecewise_constructE)
_ZN39_INTERNAL_60f4e3d7_4_k_cu_43ab7661_27864cuda3std3__419piecewise_constructE:
	.zero		1
	.type		_ZN39_INTERNAL_60f4e3d7_4_k_cu_43ab7661_27864cuda3std3__45__cpo4cendE,@object
	.size		_ZN39_INTERNAL_60f4e3d7_4_k_cu_43ab7661_27864cuda3std3__45__cpo4cendE,(_ZN39_INTERNAL_60f4e3d7_4_k_cu_43ab7661_27864cuda3std6ranges3__45__cpo4swapE - _ZN39_INTERNAL_60f4e3d7_4_k_cu_43ab7661_27864cuda3std3__45__cpo4cendE)
_ZN39_INTERNAL_60f4e3d7_4_k_cu_43ab7661_27864cuda3std3__45__cpo4cendE:
	.zero		1
	.type		_ZN39_INTERNAL_60f4e3d7_4_k_cu_43ab7661_27864cuda3std6ranges3__45__cpo4swapE,@object
	.size		_ZN39_INTERNAL_60f4e3d7_4_k_cu_43ab7661_27864cuda3std6ranges3__45__cpo4swapE,(.L_7 - _ZN39_INTERNAL_60f4e3d7_4_k_cu_43ab7661_27864cuda3std6ranges3__45__cpo4swapE)
_ZN39_INTERNAL_60f4e3d7_4_k_cu_43ab7661_27864cuda3std6ranges3__45__cpo4swapE:
	.zero		1
.L_7:


//--------------------- .nv.constant0._ZN7cutlass13device_kernelINS_4conv6kernel13ConvUniversalINS1_16ConvProblemShapeILNS1_8OperatorE2ELi3EEENS1_10collective14CollectiveConvINS1_46MainloopSm90TmaGmmaWarpSpecializedImplicitGemmILS5_2ELi9ELi3EN4cute5tupleIJNSA_1CILi1EEESD_SD_EEENS1_36KernelImplicitTmaWarpSpecializedSm90ELi1EEENSB_IJNSC_ILi256EEENSB_IJNSC_ILi128EEEEEENSB_IJNSC_ILi32EEEEEEEEENS_6half_tESN_NSA_8TiledMMAINSA_8MMA_AtomIJNSA_4SM904GMMA26MMA_64x128x16_F32F16F16_SSILNSR_5MajorE1ELST_1ELNSR_7ScaleInE1ELSU_1EEEEEENSA_6LayoutISE_NSB_IJNSC_ILi0EEESY_SY_EEEEENSB_IJNSA_10UnderscoreES11_S11_EEEEENS7_6detail26Sm90ImplicitGemmTileTraitsINSA_13SM90_TMA_LOADENSA_14ComposedLayoutINSA_7SwizzleILi3ELi4ELi3EEENSA_18smem_ptr_flag_bitsILi16EEENSX_INSB_IJNSB_IJNSC_ILi64EEENSC_ILi4EEEEEENSB_IJNSC_ILi8EEES1D_EEENSB_IJSD_NSC_ILi9EEEEEEEEENSB_IJNSB_IJSD_NSC_ILi2048EEEEEENSB_IJS1C_NSC_ILi512EEEEEENSB_IJSY_NSC_ILi8192EEEEEEEEEEEEEvEENS15_INSA_20SM90_TMA_LOAD_IM2COLENS17_IS19_S1B_NSX_INSB_IJNSB_IJS1C_NSC_ILi2EEEEEES1G_S1I_EEENSB_IJS1L_S1N_NSB_IJSY_NSC_ILi4096EEEEEEEEEEEEEvEEEENS_8epilogue10collective6detail29Sm90TmaWarpSpecializedAdapterINS26_15DefaultEpilogueISN_NSB_IJlNSB_IJSD_lllEEESY_EEES2B_NS25_6thread17LinearCombinationISN_Li1EffLNS2C_9ScaleType4KindE0ELNS_15FloatRoundStyleE2ESN_EENS_4gemm15EpilogueDefaultEEEEEvvEEEEvNT_6ParamsE --------------------------
	.section	.nv.constant0._ZN7cutlass13device_kernelINS_4conv6kernel13ConvUniversalINS1_16ConvProblemShapeILNS1_8OperatorE2ELi3EEENS1_10collective14CollectiveConvINS1_46MainloopSm90TmaGmmaWarpSpecializedImplicitGemmILS5_2ELi9ELi3EN4cute5tupleIJNSA_1CILi1EEESD_SD_EEENS1_36KernelImplicitTmaWarpSpecializedSm90ELi1EEENSB_IJNSC_ILi256EEENSB_IJNSC_ILi128EEEEEENSB_IJNSC_ILi32EEEEEEEEENS_6half_tESN_NSA_8TiledMMAINSA_8MMA_AtomIJNSA_4SM904GMMA26MMA_64x128x16_F32F16F16_SSILNSR_5MajorE1ELST_1ELNSR_7ScaleInE1ELSU_1EEEEEENSA_6LayoutISE_NSB_IJNSC_ILi0EEESY_SY_EEEEENSB_IJNSA_10UnderscoreES11_S11_EEEEENS7_6detail26Sm90ImplicitGemmTileTraitsINSA_13SM90_TMA_LOADENSA_14ComposedLayoutINSA_7SwizzleILi3ELi4ELi3EEENSA_18smem_ptr_flag_bitsILi16EEENSX_INSB_IJNSB_IJNSC_ILi64EEENSC_ILi4EEEEEENSB_IJNSC_ILi8EEES1D_EEENSB_IJSD_NSC_ILi9EEEEEEEEENSB_IJNSB_IJSD_NSC_ILi2048EEEEEENSB_IJS1C_NSC_ILi512EEEEEENSB_IJSY_NSC_ILi8192EEEEEEEEEEEEEvEENS15_INSA_20SM90_TMA_LOAD_IM2COLENS17_IS19_S1B_NSX_INSB_IJNSB_IJS1C_NSC_ILi2EEEEEES1G_S1I_EEENSB_IJS1L_S1N_NSB_IJSY_NSC_ILi4096EEEEEEEEEEEEEvEEEENS_8epilogue10collective6detail29Sm90TmaWarpSpecializedAdapterINS26_15DefaultEpilogueISN_NSB_IJlNSB_IJSD_lllEEESY_EEES2B_NS25_6thread17LinearCombinationISN_Li1EffLNS2C_9ScaleType4KindE0ELNS_15FloatRoundStyleE2ESN_EENS_4gemm15EpilogueDefaultEEEEEvvEEEEvNT_6ParamsE,"a",@progbits
	.sectionflags	@""
	.align	4
.nv.constant0._ZN7cutlass13device_kernelINS_4conv6kernel13ConvUniversalINS1_16ConvProblemShapeILNS1_8OperatorE2ELi3EEENS1_10collective14CollectiveConvINS1_46MainloopSm90TmaGmmaWarpSpecializedImplicitGemmILS5_2ELi9ELi3EN4cute5tupleIJNSA_1CILi1EEESD_SD_EEENS1_36KernelImplicitTmaWarpSpecializedSm90ELi1EEENSB_IJNSC_ILi256EEENSB_IJNSC_ILi128EEEEEENSB_IJNSC_ILi32EEEEEEEEENS_6half_tESN_NSA_8TiledMMAINSA_8MMA_AtomIJNSA_4SM904GMMA26MMA_64x128x16_F32F16F16_SSILNSR_5MajorE1ELST_1ELNSR_7ScaleInE1ELSU_1EEEEEENSA_6LayoutISE_NSB_IJNSC_ILi0EEESY_SY_EEEEENSB_IJNSA_10UnderscoreES11_S11_EEEEENS7_6detail26Sm90ImplicitGemmTileTraitsINSA_13SM90_TMA_LOADENSA_14ComposedLayoutINSA_7SwizzleILi3ELi4ELi3EEENSA_18smem_ptr_flag_bitsILi16EEENSX_INSB_IJNSB_IJNSC_ILi64EEENSC_ILi4EEEEEENSB_IJNSC_ILi8EEES1D_EEENSB_IJSD_NSC_ILi9EEEEEEEEENSB_IJNSB_IJSD_NSC_ILi2048EEEEEENSB_IJS1C_NSC_ILi512EEEEEENSB_IJSY_NSC_ILi8192EEEEEEEEEEEEEvEENS15_INSA_20SM90_TMA_LOAD_IM2COLENS17_IS19_S1B_NSX_INSB_IJNSB_IJS1C_NSC_ILi2EEEEEES1G_S1I_EEENSB_IJS1L_S1N_NSB_IJSY_NSC_ILi4096EEEEEEEEEEEEEvEEEENS_8epilogue10collective6detail29Sm90TmaWarpSpecializedAdapterINS26_15DefaultEpilogueISN_NSB_IJlNSB_IJSD_lllEEESY_EEES2B_NS25_6thread17LinearCombinationISN_Li1EffLNS2C_9ScaleType4KindE0ELNS_15FloatRoundStyleE2ESN_EENS_4gemm15EpilogueDefaultEEEEEvvEEEEvNT_6ParamsE:
	.zero		1664


//--------------------- SYMBOLS --------------------------

	.type		.nv.reservedSmem.offset0,@object
	.size		.nv.reservedSmem.offset0,0x4
